//
// Generated by NVIDIA NVVM Compiler
//
// Compiler Build ID: CL-36424714
// Cuda compilation tools, release 13.0, V13.0.88
// Based on NVVM 20.0.0
//

.version 9.0
.target sm_100
.address_size 64

	// .globl	_Z24vecAdd_gpu_kernel_betterPfS_S_

.visible .entry _Z24vecAdd_gpu_kernel_betterPfS_S_(
	.param .u64 .ptr .align 1 _Z24vecAdd_gpu_kernel_betterPfS_S__param_0,
	.param .u64 .ptr .align 1 _Z24vecAdd_gpu_kernel_betterPfS_S__param_1,
	.param .u64 .ptr .align 1 _Z24vecAdd_gpu_kernel_betterPfS_S__param_2
)
{
	.reg .pred 	%p<2>;
	.reg .b32 	%r<5>;
	.reg .b32 	%f<4>;
	.reg .b64 	%rd<11>;

	ld.param.u64 	%rd1, [_Z24vecAdd_gpu_kernel_betterPfS_S__param_0];
	ld.param.u64 	%rd2, [_Z24vecAdd_gpu_kernel_betterPfS_S__param_1];
	ld.param.u64 	%rd3, [_Z24vecAdd_gpu_kernel_betterPfS_S__param_2];
	mov.u32 	%r2, %ntid.x;
	mov.u32 	%r3, %ctaid.x;
	mov.u32 	%r4, %tid.x;
	mad.lo.s32 	%r1, %r2, %r3, %r4;
	setp.gt.s32 	%p1, %r1, 1048575;
	@%p1 bra 	$L__BB0_2;
	cvta.to.global.u64 	%rd4, %rd2;
	cvta.to.global.u64 	%rd5, %rd1;
	cvta.to.global.u64 	%rd6, %rd3;
	mul.wide.s32 	%rd7, %r1, 4;
	add.s64 	%rd8, %rd4, %rd7;
	ld.global.f32 	%f1, [%rd8];
	add.s64 	%rd9, %rd5, %rd7;
	ld.global.f32 	%f2, [%rd9];
	add.f32 	%f3, %f1, %f2;
	add.s64 	%rd10, %rd6, %rd7;
	st.global.f32 	[%rd10], %f3;
$L__BB0_2:
	ret;

}
	// .globl	_Z21vecAdd_gpu_kernel_n_mPfS_S_
.visible .entry _Z21vecAdd_gpu_kernel_n_mPfS_S_(
	.param .u64 .ptr .align 1 _Z21vecAdd_gpu_kernel_n_mPfS_S__param_0,
	.param .u64 .ptr .align 1 _Z21vecAdd_gpu_kernel_n_mPfS_S__param_1,
	.param .u64 .ptr .align 1 _Z21vecAdd_gpu_kernel_n_mPfS_S__param_2
)
{
	.reg .pred 	%p<3>;
	.reg .b32 	%r<12>;
	.reg .b32 	%f<4>;
	.reg .b64 	%rd<11>;

	ld.param.u64 	%rd4, [_Z21vecAdd_gpu_kernel_n_mPfS_S__param_0];
	ld.param.u64 	%rd5, [_Z21vecAdd_gpu_kernel_n_mPfS_S__param_1];
	ld.param.u64 	%rd6, [_Z21vecAdd_gpu_kernel_n_mPfS_S__param_2];
	cvta.to.global.u64 	%rd1, %rd6;
	cvta.to.global.u64 	%rd2, %rd4;
	cvta.to.global.u64 	%rd3, %rd5;
	mov.u32 	%r7, %ntid.x;
	mov.u32 	%r8, %ctaid.x;
	mov.u32 	%r9, %tid.x;
	mad.lo.s32 	%r1, %r7, %r8, %r9;
	mov.u32 	%r10, %nctaid.x;
	mul.lo.s32 	%r2, %r10, %r7;
	mov.b32 	%r11, 0;
$L__BB1_1:
	add.s32 	%r4, %r1, %r11;
	setp.gt.s32 	%p1, %r4, 1048575;
	@%p1 bra 	$L__BB1_3;
	mul.wide.s32 	%rd7, %r4, 4;
	add.s64 	%rd8, %rd3, %rd7;
	ld.global.f32 	%f1, [%rd8];
	add.s64 	%rd9, %rd2, %rd7;
	ld.global.f32 	%f2, [%rd9];
	add.f32 	%f3, %f1, %f2;
	add.s64 	%rd10, %rd1, %rd7;
	st.global.f32 	[%rd10], %f3;
$L__BB1_3:
	add.s32 	%r11, %r11, %r2;
	setp.lt.s32 	%p2, %r11, 1048576;
	@%p2 bra 	$L__BB1_1;
	ret;

}
	// .globl	_Z23vecAdd_gpu_kernel_256_1PfS_S_
.visible .entry _Z23vecAdd_gpu_kernel_256_1PfS_S_(
	.param .u64 .ptr .align 1 _Z23vecAdd_gpu_kernel_256_1PfS_S__param_0,
	.param .u64 .ptr .align 1 _Z23vecAdd_gpu_kernel_256_1PfS_S__param_1,
	.param .u64 .ptr .align 1 _Z23vecAdd_gpu_kernel_256_1PfS_S__param_2
)
{
	.reg .pred 	%p<10>;
	.reg .b32 	%r<21>;
	.reg .b32 	%f<25>;
	.reg .b64 	%rd<39>;

	ld.param.u64 	%rd4, [_Z23vecAdd_gpu_kernel_256_1PfS_S__param_0];
	ld.param.u64 	%rd5, [_Z23vecAdd_gpu_kernel_256_1PfS_S__param_1];
	ld.param.u64 	%rd6, [_Z23vecAdd_gpu_kernel_256_1PfS_S__param_2];
	cvta.to.global.u64 	%rd1, %rd6;
	cvta.to.global.u64 	%rd2, %rd4;
	cvta.to.global.u64 	%rd3, %rd5;
	mov.u32 	%r14, %ntid.x;
	mov.u32 	%r15, %ctaid.x;
	mov.u32 	%r16, %tid.x;
	mad.lo.s32 	%r17, %r14, %r15, %r16;
	add.s32 	%r19, %r17, 1024;
	mov.b32 	%r20, 1792;
$L__BB2_1:
	add.s32 	%r4, %r19, -1024;
	setp.gt.u32 	%p1, %r4, 1048575;
	@%p1 bra 	$L__BB2_3;
	mul.wide.u32 	%rd7, %r4, 4;
	add.s64 	%rd8, %rd3, %rd7;
	ld.global.f32 	%f1, [%rd8];
	add.s64 	%rd9, %rd2, %rd7;
	ld.global.f32 	%f2, [%rd9];
	add.f32 	%f3, %f1, %f2;
	add.s64 	%rd10, %rd1, %rd7;
	st.global.f32 	[%rd10], %f3;
$L__BB2_3:
	add.s32 	%r5, %r19, -768;
	setp.gt.u32 	%p2, %r5, 1048575;
	@%p2 bra 	$L__BB2_5;
	mul.wide.u32 	%rd11, %r5, 4;
	add.s64 	%rd12, %rd3, %rd11;
	ld.global.f32 	%f4, [%rd12];
	add.s64 	%rd13, %rd2, %rd11;
	ld.global.f32 	%f5, [%rd13];
	add.f32 	%f6, %f4, %f5;
	add.s64 	%rd14, %rd1, %rd11;
	st.global.f32 	[%rd14], %f6;
$L__BB2_5:
	add.s32 	%r6, %r19, -512;
	setp.gt.u32 	%p3, %r6, 1048575;
	@%p3 bra 	$L__BB2_7;
	mul.wide.u32 	%rd15, %r6, 4;
	add.s64 	%rd16, %rd3, %rd15;
	ld.global.f32 	%f7, [%rd16];
	add.s64 	%rd17, %rd2, %rd15;
	ld.global.f32 	%f8, [%rd17];
	add.f32 	%f9, %f7, %f8;
	add.s64 	%rd18, %rd1, %rd15;
	st.global.f32 	[%rd18], %f9;
$L__BB2_7:
	add.s32 	%r7, %r19, -256;
	setp.gt.u32 	%p4, %r7, 1048575;
	@%p4 bra 	$L__BB2_9;
	mul.wide.u32 	%rd19, %r7, 4;
	add.s64 	%rd20, %rd3, %rd19;
	ld.global.f32 	%f10, [%rd20];
	add.s64 	%rd21, %rd2, %rd19;
	ld.global.f32 	%f11, [%rd21];
	add.f32 	%f12, %f10, %f11;
	add.s64 	%rd22, %rd1, %rd19;
	st.global.f32 	[%rd22], %f12;
$L__BB2_9:
	setp.gt.u32 	%p5, %r19, 1048575;
	@%p5 bra 	$L__BB2_11;
	mul.wide.u32 	%rd23, %r19, 4;
	add.s64 	%rd24, %rd3, %rd23;
	ld.global.f32 	%f13, [%rd24];
	add.s64 	%rd25, %rd2, %rd23;
	ld.global.f32 	%f14, [%rd25];
	add.f32 	%f15, %f13, %f14;
	add.s64 	%rd26, %rd1, %rd23;
	st.global.f32 	[%rd26], %f15;
$L__BB2_11:
	add.s32 	%r8, %r19, 256;
	setp.gt.u32 	%p6, %r8, 1048575;
	@%p6 bra 	$L__BB2_13;
	mul.wide.u32 	%rd27, %r8, 4;
	add.s64 	%rd28, %rd3, %rd27;
	ld.global.f32 	%f16, [%rd28];
	add.s64 	%rd29, %rd2, %rd27;
	ld.global.f32 	%f17, [%rd29];
	add.f32 	%f18, %f16, %f17;
	add.s64 	%rd30, %rd1, %rd27;
	st.global.f32 	[%rd30], %f18;
$L__BB2_13:
	add.s32 	%r9, %r19, 512;
	setp.gt.u32 	%p7, %r9, 1048575;
	@%p7 bra 	$L__BB2_15;
	mul.wide.u32 	%rd31, %r9, 4;
	add.s64 	%rd32, %rd3, %rd31;
	ld.global.f32 	%f19, [%rd32];
	add.s64 	%rd33, %rd2, %rd31;
	ld.global.f32 	%f20, [%rd33];
	add.f32 	%f21, %f19, %f20;
	add.s64 	%rd34, %rd1, %rd31;
	st.global.f32 	[%rd34], %f21;
$L__BB2_15:
	add.s32 	%r10, %r19, 768;
	setp.gt.u32 	%p8, %r10, 1048575;
	@%p8 bra 	$L__BB2_17;
	mul.wide.u32 	%rd35, %r10, 4;
	add.s64 	%rd36, %rd3, %rd35;
	ld.global.f32 	%f22, [%rd36];
	add.s64 	%rd37, %rd2, %rd35;
	ld.global.f32 	%f23, [%rd37];
	add.f32 	%f24, %f22, %f23;
	add.s64 	%rd38, %rd1, %rd35;
	st.global.f32 	[%rd38], %f24;
$L__BB2_17:
	add.s32 	%r11, %r20, 2048;
	add.s32 	%r18, %r20, -1792;
	add.s32 	%r19, %r19, 2048;
	setp.lt.u32 	%p9, %r18, 1046528;
	mov.u32 	%r20, %r11;
	@%p9 bra 	$L__BB2_1;
	ret;

}
	// .globl	_Z23vecAdd_gpu_kernel_256_2PfS_S_
.visible .entry _Z23vecAdd_gpu_kernel_256_2PfS_S_(
	.param .u64 .ptr .align 1 _Z23vecAdd_gpu_kernel_256_2PfS_S__param_0,
	.param .u64 .ptr .align 1 _Z23vecAdd_gpu_kernel_256_2PfS_S__param_1,
	.param .u64 .ptr .align 1 _Z23vecAdd_gpu_kernel_256_2PfS_S__param_2
)
{
	.reg .pred 	%p<10>;
	.reg .b32 	%r<21>;
	.reg .b32 	%f<25>;
	.reg .b64 	%rd<39>;

	ld.param.u64 	%rd4, [_Z23vecAdd_gpu_kernel_256_2PfS_S__param_0];
	ld.param.u64 	%rd5, [_Z23vecAdd_gpu_kernel_256_2PfS_S__param_1];
	ld.param.u64 	%rd6, [_Z23vecAdd_gpu_kernel_256_2PfS_S__param_2];
	cvta.to.global.u64 	%rd1, %rd6;
	cvta.to.global.u64 	%rd2, %rd4;
	cvta.to.global.u64 	%rd3, %rd5;
	mov.u32 	%r14, %ntid.x;
	mov.u32 	%r15, %ctaid.x;
	mov.u32 	%r16, %tid.x;
	mad.lo.s32 	%r17, %r14, %r15, %r16;
	add.s32 	%r19, %r17, 2048;
	mov.b32 	%r20, 3584;
$L__BB3_1:
	add.s32 	%r4, %r19, -2048;
	setp.gt.u32 	%p1, %r4, 1048575;
	@%p1 bra 	$L__BB3_3;
	mul.wide.u32 	%rd7, %r4, 4;
	add.s64 	%rd8, %rd3, %rd7;
	ld.global.f32 	%f1, [%rd8];
	add.s64 	%rd9, %rd2, %rd7;
	ld.global.f32 	%f2, [%rd9];
	add.f32 	%f3, %f1, %f2;
	add.s64 	%rd10, %rd1, %rd7;
	st.global.f32 	[%rd10], %f3;
$L__BB3_3:
	add.s32 	%r5, %r19, -1536;
	setp.gt.u32 	%p2, %r5, 1048575;
	@%p2 bra 	$L__BB3_5;
	mul.wide.u32 	%rd11, %r5, 4;
	add.s64 	%rd12, %rd3, %rd11;
	ld.global.f32 	%f4, [%rd12];
	add.s64 	%rd13, %rd2, %rd11;
	ld.global.f32 	%f5, [%rd13];
	add.f32 	%f6, %f4, %f5;
	add.s64 	%rd14, %rd1, %rd11;
	st.global.f32 	[%rd14], %f6;
$L__BB3_5:
	add.s32 	%r6, %r19, -1024;
	setp.gt.u32 	%p3, %r6, 1048575;
	@%p3 bra 	$L__BB3_7;
	mul.wide.u32 	%rd15, %r6, 4;
	add.s64 	%rd16, %rd3, %rd15;
	ld.global.f32 	%f7, [%rd16];
	add.s64 	%rd17, %rd2, %rd15;
	ld.global.f32 	%f8, [%rd17];
	add.f32 	%f9, %f7, %f8;
	add.s64 	%rd18, %rd1, %rd15;
	st.global.f32 	[%rd18], %f9;
$L__BB3_7:
	add.s32 	%r7, %r19, -512;
	setp.gt.u32 	%p4, %r7, 1048575;
	@%p4 bra 	$L__BB3_9;
	mul.wide.u32 	%rd19, %r7, 4;
	add.s64 	%rd20, %rd3, %rd19;
	ld.global.f32 	%f10, [%rd20];
	add.s64 	%rd21, %rd2, %rd19;
	ld.global.f32 	%f11, [%rd21];
	add.f32 	%f12, %f10, %f11;
	add.s64 	%rd22, %rd1, %rd19;
	st.global.f32 	[%rd22], %f12;
$L__BB3_9:
	setp.gt.u32 	%p5, %r19, 1048575;
	@%p5 bra 	$L__BB3_11;
	mul.wide.u32 	%rd23, %r19, 4;
	add.s64 	%rd24, %rd3, %rd23;
	ld.global.f32 	%f13, [%rd24];
	add.s64 	%rd25, %rd2, %rd23;
	ld.global.f32 	%f14, [%rd25];
	add.f32 	%f15, %f13, %f14;
	add.s64 	%rd26, %rd1, %rd23;
	st.global.f32 	[%rd26], %f15;
$L__BB3_11:
	add.s32 	%r8, %r19, 512;
	setp.gt.u32 	%p6, %r8, 1048575;
	@%p6 bra 	$L__BB3_13;
	mul.wide.u32 	%rd27, %r8, 4;
	add.s64 	%rd28, %rd3, %rd27;
	ld.global.f32 	%f16, [%rd28];
	add.s64 	%rd29, %rd2, %rd27;
	ld.global.f32 	%f17, [%rd29];
	add.f32 	%f18, %f16, %f17;
	add.s64 	%rd30, %rd1, %rd27;
	st.global.f32 	[%rd30], %f18;
$L__BB3_13:
	add.s32 	%r9, %r19, 1024;
	setp.gt.u32 	%p7, %r9, 1048575;
	@%p7 bra 	$L__BB3_15;
	mul.wide.u32 	%rd31, %r9, 4;
	add.s64 	%rd32, %rd3, %rd31;
	ld.global.f32 	%f19, [%rd32];
	add.s64 	%rd33, %rd2, %rd31;
	ld.global.f32 	%f20, [%rd33];
	add.f32 	%f21, %f19, %f20;
	add.s64 	%rd34, %rd1, %rd31;
	st.global.f32 	[%rd34], %f21;
$L__BB3_15:
	add.s32 	%r10, %r19, 1536;
	setp.gt.u32 	%p8, %r10, 1048575;
	@%p8 bra 	$L__BB3_17;
	mul.wide.u32 	%rd35, %r10, 4;
	add.s64 	%rd36, %rd3, %rd35;
	ld.global.f32 	%f22, [%rd36];
	add.s64 	%rd37, %rd2, %rd35;
	ld.global.f32 	%f23, [%rd37];
	add.f32 	%f24, %f22, %f23;
	add.s64 	%rd38, %rd1, %rd35;
	st.global.f32 	[%rd38], %f24;
$L__BB3_17:
	add.s32 	%r11, %r20, 4096;
	add.s32 	%r18, %r20, -3584;
	add.s32 	%r19, %r19, 4096;
	setp.lt.u32 	%p9, %r18, 1044480;
	mov.u32 	%r20, %r11;
	@%p9 bra 	$L__BB3_1;
	ret;

}
	// .globl	_Z21vecAdd_gpu_kernel_1_1PfS_S_
.visible .entry _Z21vecAdd_gpu_kernel_1_1PfS_S_(
	.param .u64 .ptr .align 1 _Z21vecAdd_gpu_kernel_1_1PfS_S__param_0,
	.param .u64 .ptr .align 1 _Z21vecAdd_gpu_kernel_1_1PfS_S__param_1,
	.param .u64 .ptr .align 1 _Z21vecAdd_gpu_kernel_1_1PfS_S__param_2
)
{
	.reg .pred 	%p<2>;
	.reg .b32 	%r<5>;
	.reg .b32 	%f<49>;
	.reg .b64 	%rd<19>;

	ld.param.u64 	%rd10, [_Z21vecAdd_gpu_kernel_1_1PfS_S__param_0];
	ld.param.u64 	%rd11, [_Z21vecAdd_gpu_kernel_1_1PfS_S__param_1];
	ld.param.u64 	%rd12, [_Z21vecAdd_gpu_kernel_1_1PfS_S__param_2];
	cvta.to.global.u64 	%rd13, %rd12;
	cvta.to.global.u64 	%rd14, %rd10;
	cvta.to.global.u64 	%rd15, %rd11;
	add.s64 	%rd18, %rd15, 32;
	add.s64 	%rd17, %rd14, 32;
	add.s64 	%rd16, %rd13, 32;
	mov.b32 	%r4, 0;
$L__BB4_1:
	ld.global.f32 	%f1, [%rd18+-32];
	ld.global.f32 	%f2, [%rd17+-32];
	add.f32 	%f3, %f1, %f2;
	st.global.f32 	[%rd16+-32], %f3;
	ld.global.f32 	%f4, [%rd18+-28];
	ld.global.f32 	%f5, [%rd17+-28];
	add.f32 	%f6, %f4, %f5;
	st.global.f32 	[%rd16+-28], %f6;
	ld.global.f32 	%f7, [%rd18+-24];
	ld.global.f32 	%f8, [%rd17+-24];
	add.f32 	%f9, %f7, %f8;
	st.global.f32 	[%rd16+-24], %f9;
	ld.global.f32 	%f10, [%rd18+-20];
	ld.global.f32 	%f11, [%rd17+-20];
	add.f32 	%f12, %f10, %f11;
	st.global.f32 	[%rd16+-20], %f12;
	ld.global.f32 	%f13, [%rd18+-16];
	ld.global.f32 	%f14, [%rd17+-16];
	add.f32 	%f15, %f13, %f14;
	st.global.f32 	[%rd16+-16], %f15;
	ld.global.f32 	%f16, [%rd18+-12];
	ld.global.f32 	%f17, [%rd17+-12];
	add.f32 	%f18, %f16, %f17;
	st.global.f32 	[%rd16+-12], %f18;
	ld.global.f32 	%f19, [%rd18+-8];
	ld.global.f32 	%f20, [%rd17+-8];
	add.f32 	%f21, %f19, %f20;
	st.global.f32 	[%rd16+-8], %f21;
	ld.global.f32 	%f22, [%rd18+-4];
	ld.global.f32 	%f23, [%rd17+-4];
	add.f32 	%f24, %f22, %f23;
	st.global.f32 	[%rd16+-4], %f24;
	ld.global.f32 	%f25, [%rd18];
	ld.global.f32 	%f26, [%rd17];
	add.f32 	%f27, %f25, %f26;
	st.global.f32 	[%rd16], %f27;
	ld.global.f32 	%f28, [%rd18+4];
	ld.global.f32 	%f29, [%rd17+4];
	add.f32 	%f30, %f28, %f29;
	st.global.f32 	[%rd16+4], %f30;
	ld.global.f32 	%f31, [%rd18+8];
	ld.global.f32 	%f32, [%rd17+8];
	add.f32 	%f33, %f31, %f32;
	st.global.f32 	[%rd16+8], %f33;
	ld.global.f32 	%f34, [%rd18+12];
	ld.global.f32 	%f35, [%rd17+12];
	add.f32 	%f36, %f34, %f35;
	st.global.f32 	[%rd16+12], %f36;
	ld.global.f32 	%f37, [%rd18+16];
	ld.global.f32 	%f38, [%rd17+16];
	add.f32 	%f39, %f37, %f38;
	st.global.f32 	[%rd16+16], %f39;
	ld.global.f32 	%f40, [%rd18+20];
	ld.global.f32 	%f41, [%rd17+20];
	add.f32 	%f42, %f40, %f41;
	st.global.f32 	[%rd16+20], %f42;
	ld.global.f32 	%f43, [%rd18+24];
	ld.global.f32 	%f44, [%rd17+24];
	add.f32 	%f45, %f43, %f44;
	st.global.f32 	[%rd16+24], %f45;
	ld.global.f32 	%f46, [%rd18+28];
	ld.global.f32 	%f47, [%rd17+28];
	add.f32 	%f48, %f46, %f47;
	st.global.f32 	[%rd16+28], %f48;
	add.s32 	%r4, %r4, 16;
	add.s64 	%rd18, %rd18, 64;
	add.s64 	%rd17, %rd17, 64;
	add.s64 	%rd16, %rd16, 64;
	setp.ne.s32 	%p1, %r4, 1048576;
	@%p1 bra 	$L__BB4_1;
	ret;

}
	// .globl	_Z21vecAdd_gpu_kernel_1_2PfS_S_
.visible .entry _Z21vecAdd_gpu_kernel_1_2PfS_S_(
	.param .u64 .ptr .align 1 _Z21vecAdd_gpu_kernel_1_2PfS_S__param_0,
	.param .u64 .ptr .align 1 _Z21vecAdd_gpu_kernel_1_2PfS_S__param_1,
	.param .u64 .ptr .align 1 _Z21vecAdd_gpu_kernel_1_2PfS_S__param_2
)
{
	.reg .pred 	%p<10>;
	.reg .b32 	%r<9>;
	.reg .b32 	%f<25>;
	.reg .b64 	%rd<21>;

	ld.param.u64 	%rd10, [_Z21vecAdd_gpu_kernel_1_2PfS_S__param_0];
	ld.param.u64 	%rd11, [_Z21vecAdd_gpu_kernel_1_2PfS_S__param_1];
	ld.param.u64 	%rd12, [_Z21vecAdd_gpu_kernel_1_2PfS_S__param_2];
	cvta.to.global.u64 	%rd13, %rd12;
	cvta.to.global.u64 	%rd14, %rd10;
	cvta.to.global.u64 	%rd15, %rd11;
	mov.u32 	%r7, %tid.x;
	mul.wide.u32 	%rd16, %r7, 4;
	add.s64 	%rd17, %rd16, 32;
	add.s64 	%rd20, %rd15, %rd17;
	add.s64 	%rd19, %rd14, %rd17;
	add.s64 	%rd18, %rd13, %rd17;
	mov.b32 	%r8, 0;
$L__BB5_1:
	setp.gt.u32 	%p1, %r7, 1048575;
	@%p1 bra 	$L__BB5_3;
	ld.global.f32 	%f1, [%rd20+-32];
	ld.global.f32 	%f2, [%rd19+-32];
	add.f32 	%f3, %f1, %f2;
	st.global.f32 	[%rd18+-32], %f3;
$L__BB5_3:
	setp.gt.u32 	%p2, %r7, 1048573;
	@%p2 bra 	$L__BB5_5;
	ld.global.f32 	%f4, [%rd20+-24];
	ld.global.f32 	%f5, [%rd19+-24];
	add.f32 	%f6, %f4, %f5;
	st.global.f32 	[%rd18+-24], %f6;
$L__BB5_5:
	setp.gt.u32 	%p3, %r7, 1048571;
	@%p3 bra 	$L__BB5_7;
	ld.global.f32 	%f7, [%rd20+-16];
	ld.global.f32 	%f8, [%rd19+-16];
	add.f32 	%f9, %f7, %f8;
	st.global.f32 	[%rd18+-16], %f9;
$L__BB5_7:
	setp.gt.u32 	%p4, %r7, 1048569;
	@%p4 bra 	$L__BB5_9;
	ld.global.f32 	%f10, [%rd20+-8];
	ld.global.f32 	%f11, [%rd19+-8];
	add.f32 	%f12, %f10, %f11;
	st.global.f32 	[%rd18+-8], %f12;
$L__BB5_9:
	setp.gt.u32 	%p5, %r7, 1048567;
	@%p5 bra 	$L__BB5_11;
	ld.global.f32 	%f13, [%rd20];
	ld.global.f32 	%f14, [%rd19];
	add.f32 	%f15, %f13, %f14;
	st.global.f32 	[%rd18], %f15;
$L__BB5_11:
	setp.gt.u32 	%p6, %r7, 1048565;
	@%p6 bra 	$L__BB5_13;
	ld.global.f32 	%f16, [%rd20+8];
	ld.global.f32 	%f17, [%rd19+8];
	add.f32 	%f18, %f16, %f17;
	st.global.f32 	[%rd18+8], %f18;
$L__BB5_13:
	setp.gt.u32 	%p7, %r7, 1048563;
	@%p7 bra 	$L__BB5_15;
	ld.global.f32 	%f19, [%rd20+16];
	ld.global.f32 	%f20, [%rd19+16];
	add.f32 	%f21, %f19, %f20;
	st.global.f32 	[%rd18+16], %f21;
$L__BB5_15:
	setp.gt.u32 	%p8, %r7, 1048561;
	@%p8 bra 	$L__BB5_17;
	ld.global.f32 	%f22, [%rd20+24];
	ld.global.f32 	%f23, [%rd19+24];
	add.f32 	%f24, %f22, %f23;
	st.global.f32 	[%rd18+24], %f24;
$L__BB5_17:
	add.s32 	%r4, %r8, 16;
	add.s32 	%r7, %r7, 16;
	add.s64 	%rd20, %rd20, 64;
	add.s64 	%rd19, %rd19, 64;
	add.s64 	%rd18, %rd18, 64;
	setp.lt.u32 	%p9, %r8, 1048560;
	mov.u32 	%r8, %r4;
	@%p9 bra 	$L__BB5_1;
	ret;

}
	// .globl	_Z23vecAdd_gpu_kernel_1_256PfS_S_
.visible .entry _Z23vecAdd_gpu_kernel_1_256PfS_S_(
	.param .u64 .ptr .align 1 _Z23vecAdd_gpu_kernel_1_256PfS_S__param_0,
	.param .u64 .ptr .align 1 _Z23vecAdd_gpu_kernel_1_256PfS_S__param_1,
	.param .u64 .ptr .align 1 _Z23vecAdd_gpu_kernel_1_256PfS_S__param_2
)
{
	.reg .pred 	%p<5>;
	.reg .b32 	%r<9>;
	.reg .b32 	%f<25>;
	.reg .b64 	%rd<21>;

	ld.param.u64 	%rd10, [_Z23vecAdd_gpu_kernel_1_256PfS_S__param_0];
	ld.param.u64 	%rd11, [_Z23vecAdd_gpu_kernel_1_256PfS_S__param_1];
	ld.param.u64 	%rd12, [_Z23vecAdd_gpu_kernel_1_256PfS_S__param_2];
	cvta.to.global.u64 	%rd13, %rd12;
	cvta.to.global.u64 	%rd14, %rd10;
	cvta.to.global.u64 	%rd15, %rd11;
	mov.u32 	%r7, %tid.x;
	mul.wide.u32 	%rd16, %r7, 4;
	or.b64  	%rd17, %rd16, 4096;
	add.s64 	%rd20, %rd15, %rd17;
	add.s64 	%rd19, %rd14, %rd17;
	add.s64 	%rd18, %rd13, %rd17;
	mov.b32 	%r8, 0;
$L__BB6_1:
	ld.global.f32 	%f1, [%rd20+-4096];
	ld.global.f32 	%f2, [%rd19+-4096];
	add.f32 	%f3, %f1, %f2;
	st.global.f32 	[%rd18+-4096], %f3;
	ld.global.f32 	%f4, [%rd20+-3072];
	ld.global.f32 	%f5, [%rd19+-3072];
	add.f32 	%f6, %f4, %f5;
	st.global.f32 	[%rd18+-3072], %f6;
	ld.global.f32 	%f7, [%rd20+-2048];
	ld.global.f32 	%f8, [%rd19+-2048];
	add.f32 	%f9, %f7, %f8;
	st.global.f32 	[%rd18+-2048], %f9;
	ld.global.f32 	%f10, [%rd20+-1024];
	ld.global.f32 	%f11, [%rd19+-1024];
	add.f32 	%f12, %f10, %f11;
	st.global.f32 	[%rd18+-1024], %f12;
	ld.global.f32 	%f13, [%rd20];
	ld.global.f32 	%f14, [%rd19];
	add.f32 	%f15, %f13, %f14;
	st.global.f32 	[%rd18], %f15;
	setp.gt.u32 	%p1, %r7, 1047295;
	@%p1 bra 	$L__BB6_3;
	ld.global.f32 	%f16, [%rd20+1024];
	ld.global.f32 	%f17, [%rd19+1024];
	add.f32 	%f18, %f16, %f17;
	st.global.f32 	[%rd18+1024], %f18;
$L__BB6_3:
	setp.gt.u32 	%p2, %r7, 1047039;
	@%p2 bra 	$L__BB6_5;
	ld.global.f32 	%f19, [%rd20+2048];
	ld.global.f32 	%f20, [%rd19+2048];
	add.f32 	%f21, %f19, %f20;
	st.global.f32 	[%rd18+2048], %f21;
$L__BB6_5:
	setp.gt.u32 	%p3, %r7, 1046783;
	@%p3 bra 	$L__BB6_7;
	ld.global.f32 	%f22, [%rd20+3072];
	ld.global.f32 	%f23, [%rd19+3072];
	add.f32 	%f24, %f22, %f23;
	st.global.f32 	[%rd18+3072], %f24;
$L__BB6_7:
	add.s32 	%r4, %r8, 2048;
	add.s32 	%r7, %r7, 2048;
	add.s64 	%rd20, %rd20, 8192;
	add.s64 	%rd19, %rd19, 8192;
	add.s64 	%rd18, %rd18, 8192;
	setp.lt.u32 	%p4, %r8, 1046528;
	mov.u32 	%r8, %r4;
	@%p4 bra 	$L__BB6_1;
	ret;

}
	// .globl	_Z24vecAdd_gpu_kernel_1_4096PfS_S_
.visible .entry _Z24vecAdd_gpu_kernel_1_4096PfS_S_(
	.param .u64 .ptr .align 1 _Z24vecAdd_gpu_kernel_1_4096PfS_S__param_0,
	.param .u64 .ptr .align 1 _Z24vecAdd_gpu_kernel_1_4096PfS_S__param_1,
	.param .u64 .ptr .align 1 _Z24vecAdd_gpu_kernel_1_4096PfS_S__param_2
)
{
	.reg .pred 	%p<2>;
	.reg .b32 	%r<6>;
	.reg .b32 	%f<49>;
	.reg .b64 	%rd<21>;

	ld.param.u64 	%rd10, [_Z24vecAdd_gpu_kernel_1_4096PfS_S__param_0];
	ld.param.u64 	%rd11, [_Z24vecAdd_gpu_kernel_1_4096PfS_S__param_1];
	ld.param.u64 	%rd12, [_Z24vecAdd_gpu_kernel_1_4096PfS_S__param_2];
	cvta.to.global.u64 	%rd13, %rd12;
	cvta.to.global.u64 	%rd14, %rd10;
	cvta.to.global.u64 	%rd15, %rd11;
	mov.u32 	%r4, %tid.x;
	mul.wide.u32 	%rd16, %r4, 4;
	or.b64  	%rd17, %rd16, 131072;
	add.s64 	%rd20, %rd15, %rd17;
	add.s64 	%rd19, %rd14, %rd17;
	add.s64 	%rd18, %rd13, %rd17;
	mov.b32 	%r5, 0;
$L__BB7_1:
	ld.global.f32 	%f1, [%rd20+-131072];
	ld.global.f32 	%f2, [%rd19+-131072];
	add.f32 	%f3, %f1, %f2;
	st.global.f32 	[%rd18+-131072], %f3;
	ld.global.f32 	%f4, [%rd20+-114688];
	ld.global.f32 	%f5, [%rd19+-114688];
	add.f32 	%f6, %f4, %f5;
	st.global.f32 	[%rd18+-114688], %f6;
	ld.global.f32 	%f7, [%rd20+-98304];
	ld.global.f32 	%f8, [%rd19+-98304];
	add.f32 	%f9, %f7, %f8;
	st.global.f32 	[%rd18+-98304], %f9;
	ld.global.f32 	%f10, [%rd20+-81920];
	ld.global.f32 	%f11, [%rd19+-81920];
	add.f32 	%f12, %f10, %f11;
	st.global.f32 	[%rd18+-81920], %f12;
	ld.global.f32 	%f13, [%rd20+-65536];
	ld.global.f32 	%f14, [%rd19+-65536];
	add.f32 	%f15, %f13, %f14;
	st.global.f32 	[%rd18+-65536], %f15;
	ld.global.f32 	%f16, [%rd20+-49152];
	ld.global.f32 	%f17, [%rd19+-49152];
	add.f32 	%f18, %f16, %f17;
	st.global.f32 	[%rd18+-49152], %f18;
	ld.global.f32 	%f19, [%rd20+-32768];
	ld.global.f32 	%f20, [%rd19+-32768];
	add.f32 	%f21, %f19, %f20;
	st.global.f32 	[%rd18+-32768], %f21;
	ld.global.f32 	%f22, [%rd20+-16384];
	ld.global.f32 	%f23, [%rd19+-16384];
	add.f32 	%f24, %f22, %f23;
	st.global.f32 	[%rd18+-16384], %f24;
	ld.global.f32 	%f25, [%rd20];
	ld.global.f32 	%f26, [%rd19];
	add.f32 	%f27, %f25, %f26;
	st.global.f32 	[%rd18], %f27;
	ld.global.f32 	%f28, [%rd20+16384];
	ld.global.f32 	%f29, [%rd19+16384];
	add.f32 	%f30, %f28, %f29;
	st.global.f32 	[%rd18+16384], %f30;
	ld.global.f32 	%f31, [%rd20+32768];
	ld.global.f32 	%f32, [%rd19+32768];
	add.f32 	%f33, %f31, %f32;
	st.global.f32 	[%rd18+32768], %f33;
	ld.global.f32 	%f34, [%rd20+49152];
	ld.global.f32 	%f35, [%rd19+49152];
	add.f32 	%f36, %f34, %f35;
	st.global.f32 	[%rd18+49152], %f36;
	ld.global.f32 	%f37, [%rd20+65536];
	ld.global.f32 	%f38, [%rd19+65536];
	add.f32 	%f39, %f37, %f38;
	st.global.f32 	[%rd18+65536], %f39;
	ld.global.f32 	%f40, [%rd20+81920];
	ld.global.f32 	%f41, [%rd19+81920];
	add.f32 	%f42, %f40, %f41;
	st.global.f32 	[%rd18+81920], %f42;
	ld.global.f32 	%f43, [%rd20+98304];
	ld.global.f32 	%f44, [%rd19+98304];
	add.f32 	%f45, %f43, %f44;
	st.global.f32 	[%rd18+98304], %f45;
	ld.global.f32 	%f46, [%rd20+114688];
	ld.global.f32 	%f47, [%rd19+114688];
	add.f32 	%f48, %f46, %f47;
	st.global.f32 	[%rd18+114688], %f48;
	add.s32 	%r2, %r5, 65536;
	add.s64 	%rd20, %rd20, 262144;
	add.s64 	%rd19, %rd19, 262144;
	add.s64 	%rd18, %rd18, 262144;
	setp.lt.u32 	%p1, %r5, 983040;
	mov.u32 	%r5, %r2;
	@%p1 bra 	$L__BB7_1;
	ret;

}


// ===== COMPILED SASS (sm_100) =====

	.target	sm_100

	.elftype	@"ET_EXEC"


//--------------------- .note.nv.tkinfo           --------------------------
	.section	.note.nv.tkinfo,"",@"SHT_NOTE"
	.sectionflags	@"SHF_NOTE_NV_TKINFO"
	.tkinfo
        /*0018*/ 	.word	0x00000002
        /*0030*/ 	.string	""
        /*0030*/ 	.string	"ptxas"
        /*0030*/ 	.string	"Cuda compilation tools, release 13.0, V13.0.88"
        /*0030*/ 	.string	"Build cuda_13.0.r13.0/compiler.36424714_0"
        /*0030*/ 	.string	"-arch sm_100 -m 64 "



//--------------------- .note.nv.cuinfo           --------------------------
	.section	.note.nv.cuinfo,"",@"SHT_NOTE"
	.sectionflags	@"SHF_NOTE_NV_CUINFO"
        /*0018*/ 	.short	0x0002
        /*001a*/ 	.short	0x0064
        /*001c*/ 	.short	0x0082
	.zero		2


//--------------------- .nv.info                  --------------------------
	.section	.nv.info,"",@"SHT_CUDA_INFO"
	.align	4


	//----- nvinfo : EIATTR_REGCOUNT
	.align		4
        /*0000*/ 	.byte	0x04, 0x2f
        /*0002*/ 	.short	(.L_1 - .L_0)
	.align		4
.L_0:
        /*0004*/ 	.word	index@(_Z24vecAdd_gpu_kernel_betterPfS_S_)
        /*0008*/ 	.word	0x0000000c


	//----- nvinfo : EIATTR_FRAME_SIZE
	.align		4
.L_1:
        /*000c*/ 	.byte	0x04, 0x11
        /*000e*/ 	.short	(.L_3 - .L_2)
	.align		4
.L_2:
        /*0010*/ 	.word	index@(_Z24vecAdd_gpu_kernel_betterPfS_S_)
        /*0014*/ 	.word	0x00000000


	//----- nvinfo : EIATTR_REGCOUNT
	.align		4
.L_3:
        /*0018*/ 	.byte	0x04, 0x2f
        /*001a*/ 	.short	(.L_5 - .L_4)
	.align		4
.L_4:
        /*001c*/ 	.word	index@(_Z21vecAdd_gpu_kernel_n_mPfS_S_)
        /*0020*/ 	.word	0x00000012


	//----- nvinfo : EIATTR_FRAME_SIZE
	.align		4
.L_5:
        /*0024*/ 	.byte	0x04, 0x11
        /*0026*/ 	.short	(.L_7 - .L_6)
	.align		4
.L_6:
        /*0028*/ 	.word	index@(_Z21vecAdd_gpu_kernel_n_mPfS_S_)
        /*002c*/ 	.word	0x00000000


	//----- nvinfo : EIATTR_REGCOUNT
	.align		4
.L_7:
        /*0030*/ 	.byte	0x04, 0x2f
        /*0032*/ 	.short	(.L_9 - .L_8)
	.align		4
.L_8:
        /*0034*/ 	.word	index@(_Z23vecAdd_gpu_kernel_256_1PfS_S_)
        /*0038*/ 	.word	0x00000018


	//----- nvinfo : EIATTR_FRAME_SIZE
	.align		4
.L_9:
        /*003c*/ 	.byte	0x04, 0x11
        /*003e*/ 	.short	(.L_11 - .L_10)
	.align		4
.L_10:
        /*0040*/ 	.word	index@(_Z23vecAdd_gpu_kernel_256_1PfS_S_)
        /*0044*/ 	.word	0x00000000


	//----- nvinfo : EIATTR_REGCOUNT
	.align		4
.L_11:
        /*0048*/ 	.byte	0x04, 0x2f
        /*004a*/ 	.short	(.L_13 - .L_12)
	.align		4
.L_12:
        /*004c*/ 	.word	index@(_Z23vecAdd_gpu_kernel_256_2PfS_S_)
        /*0050*/ 	.word	0x00000018


	//----- nvinfo : EIATTR_FRAME_SIZE
	.align		4
.L_13:
        /*0054*/ 	.byte	0x04, 0x11
        /*0056*/ 	.short	(.L_15 - .L_14)
	.align		4
.L_14:
        /*0058*/ 	.word	index@(_Z23vecAdd_gpu_kernel_256_2PfS_S_)
        /*005c*/ 	.word	0x00000000


	//----- nvinfo : EIATTR_REGCOUNT
	.align		4
.L_15:
        /*0060*/ 	.byte	0x04, 0x2f
        /*0062*/ 	.short	(.L_17 - .L_16)
	.align		4
.L_16:
        /*0064*/ 	.word	index@(_Z21vecAdd_gpu_kernel_1_1PfS_S_)
        /*0068*/ 	.word	0x00000012


	//----- nvinfo : EIATTR_FRAME_SIZE
	.align		4
.L_17:
        /*006c*/ 	.byte	0x04, 0x11
        /*006e*/ 	.short	(.L_19 - .L_18)
	.align		4
.L_18:
        /*0070*/ 	.word	index@(_Z21vecAdd_gpu_kernel_1_1PfS_S_)
        /*0074*/ 	.word	0x00000000


	//----- nvinfo : EIATTR_REGCOUNT
	.align		4
.L_19:
        /*0078*/ 	.byte	0x04, 0x2f
        /*007a*/ 	.short	(.L_21 - .L_20)
	.align		4
.L_20:
        /*007c*/ 	.word	index@(_Z21vecAdd_gpu_kernel_1_2PfS_S_)
        /*0080*/ 	.word	0x00000010


	//----- nvinfo : EIATTR_FRAME_SIZE
	.align		4
.L_21:
        /*0084*/ 	.byte	0x04, 0x11
        /*0086*/ 	.short	(.L_23 - .L_22)
	.align		4
.L_22:
        /*0088*/ 	.word	index@(_Z21vecAdd_gpu_kernel_1_2PfS_S_)
        /*008c*/ 	.word	0x00000000


	//----- nvinfo : EIATTR_REGCOUNT
	.align		4
.L_23:
        /*0090*/ 	.byte	0x04, 0x2f
        /*0092*/ 	.short	(.L_25 - .L_24)
	.align		4
.L_24:
        /*0094*/ 	.word	index@(_Z23vecAdd_gpu_kernel_1_256PfS_S_)
        /*0098*/ 	.word	0x00000012


	//----- nvinfo : EIATTR_FRAME_SIZE
	.align		4
.L_25:
        /*009c*/ 	.byte	0x04, 0x11
        /*009e*/ 	.short	(.L_27 - .L_26)
	.align		4
.L_26:
        /*00a0*/ 	.word	index@(_Z23vecAdd_gpu_kernel_1_256PfS_S_)
        /*00a4*/ 	.word	0x00000000


	//----- nvinfo : EIATTR_REGCOUNT
	.align		4
.L_27:
        /*00a8*/ 	.byte	0x04, 0x2f
        /*00aa*/ 	.short	(.L_29 - .L_28)
	.align		4
.L_28:
        /*00ac*/ 	.word	index@(_Z24vecAdd_gpu_kernel_1_4096PfS_S_)
        /*00b0*/ 	.word	0x00000012


	//----- nvinfo : EIATTR_FRAME_SIZE
	.align		4
.L_29:
        /*00b4*/ 	.byte	0x04, 0x11
        /*00b6*/ 	.short	(.L_31 - .L_30)
	.align		4
.L_30:
        /*00b8*/ 	.word	index@(_Z24vecAdd_gpu_kernel_1_4096PfS_S_)
        /*00bc*/ 	.word	0x00000000


	//----- nvinfo : EIATTR_MIN_STACK_SIZE
	.align		4
.L_31:
        /*00c0*/ 	.byte	0x04, 0x12
        /*00c2*/ 	.short	(.L_33 - .L_32)
	.align		4
.L_32:
        /*00c4*/ 	.word	index@(_Z24vecAdd_gpu_kernel_1_4096PfS_S_)
        /*00c8*/ 	.word	0x00000000


	//----- nvinfo : EIATTR_MIN_STACK_SIZE
	.align		4
.L_33:
        /*00cc*/ 	.byte	0x04, 0x12
        /*00ce*/ 	.short	(.L_35 - .L_34)
	.align		4
.L_34:
        /*00d0*/ 	.word	index@(_Z23vecAdd_gpu_kernel_1_256PfS_S_)
        /*00d4*/ 	.word	0x00000000


	//----- nvinfo : EIATTR_MIN_STACK_SIZE
	.align		4
.L_35:
        /*00d8*/ 	.byte	0x04, 0x12
        /*00da*/ 	.short	(.L_37 - .L_36)
	.align		4
.L_36:
        /*00dc*/ 	.word	index@(_Z21vecAdd_gpu_kernel_1_2PfS_S_)
        /*00e0*/ 	.word	0x00000000


	//----- nvinfo : EIATTR_MIN_STACK_SIZE
	.align		4
.L_37:
        /*00e4*/ 	.byte	0x04, 0x12
        /*00e6*/ 	.short	(.L_39 - .L_38)
	.align		4
.L_38:
        /*00e8*/ 	.word	index@(_Z21vecAdd_gpu_kernel_1_1PfS_S_)
        /*00ec*/ 	.word	0x00000000


	//----- nvinfo : EIATTR_MIN_STACK_SIZE
	.align		4
.L_39:
        /*00f0*/ 	.byte	0x04, 0x12
        /*00f2*/ 	.short	(.L_41 - .L_40)
	.align		4
.L_40:
        /*00f4*/ 	.word	index@(_Z23vecAdd_gpu_kernel_256_2PfS_S_)
        /*00f8*/ 	.word	0x00000000


	//----- nvinfo : EIATTR_MIN_STACK_SIZE
	.align		4
.L_41:
        /*00fc*/ 	.byte	0x04, 0x12
        /*00fe*/ 	.short	(.L_43 - .L_42)
	.align		4
.L_42:
        /*0100*/ 	.word	index@(_Z23vecAdd_gpu_kernel_256_1PfS_S_)
        /*0104*/ 	.word	0x00000000


	//----- nvinfo : EIATTR_MIN_STACK_SIZE
	.align		4
.L_43:
        /*0108*/ 	.byte	0x04, 0x12
        /*010a*/ 	.short	(.L_45 - .L_44)
	.align		4
.L_44:
        /*010c*/ 	.word	index@(_Z21vecAdd_gpu_kernel_n_mPfS_S_)
        /*0110*/ 	.word	0x00000000


	//----- nvinfo : EIATTR_MIN_STACK_SIZE
	.align		4
.L_45:
        /*0114*/ 	.byte	0x04, 0x12
        /*0116*/ 	.short	(.L_47 - .L_46)
	.align		4
.L_46:
        /*0118*/ 	.word	index@(_Z24vecAdd_gpu_kernel_betterPfS_S_)
        /*011c*/ 	.word	0x00000000
.L_47:


//--------------------- .nv.compat                --------------------------
	.section	.nv.compat,"",@"SHT_CUDA_COMPAT_INFO"
	.align	4
        /*0000*/ 	.byte	0x02, 0x09, 0x00, 0x00, 0x02, 0x02, 0x01, 0x00, 0x02, 0x05, 0x05, 0x00, 0x03, 0x07, 0x01, 0x01
        /*0010*/ 	.byte	0x02, 0x03, 0x00, 0x00, 0x02, 0x06, 0x01, 0x00, 0x04, 0x0b, 0x08, 0x00, 0x09, 0x00, 0x00, 0x00
        /*0020*/ 	.byte	0x00, 0x00, 0x00, 0x00


//--------------------- .nv.info._Z24vecAdd_gpu_kernel_1_4096PfS_S_ --------------------------
	.section	.nv.info._Z24vecAdd_gpu_kernel_1_4096PfS_S_,"",@"SHT_CUDA_INFO"
	.sectionflags	@""
	.align	4


	//----- nvinfo : EIATTR_CUDA_API_VERSION
	.align		4
        /*0000*/ 	.byte	0x04, 0x37
        /*0002*/ 	.short	(.L_49 - .L_48)
.L_48:
        /*0004*/ 	.word	0x00000082


	//----- nvinfo : EIATTR_KPARAM_INFO
	.align		4
.L_49:
        /*0008*/ 	.byte	0x04, 0x17
        /*000a*/ 	.short	(.L_51 - .L_50)
.L_50:
        /*000c*/ 	.word	0x00000000
        /*0010*/ 	.short	0x0002
        /*0012*/ 	.short	0x0010
        /*0014*/ 	.byte	0x00, 0xf5, 0x21, 0x00


	//----- nvinfo : EIATTR_KPARAM_INFO
	.align		4
.L_51:
        /*0018*/ 	.byte	0x04, 0x17
        /*001a*/ 	.short	(.L_53 - .L_52)
.L_52:
        /*001c*/ 	.word	0x00000000
        /*0020*/ 	.short	0x0001
        /*0022*/ 	.short	0x0008
        /*0024*/ 	.byte	0x00, 0xf5, 0x21, 0x00


	//----- nvinfo : EIATTR_KPARAM_INFO
	.align		4
.L_53:
        /*0028*/ 	.byte	0x04, 0x17
        /*002a*/ 	.short	(.L_55 - .L_54)
.L_54:
        /*002c*/ 	.word	0x00000000
        /*0030*/ 	.short	0x0000
        /*0032*/ 	.short	0x0000
        /*0034*/ 	.byte	0x00, 0xf5, 0x21, 0x00


	//----- nvinfo : EIATTR_SPARSE_MMA_MASK
	.align		4
.L_55:
        /*0038*/ 	.byte	0x03, 0x50
        /*003a*/ 	.short	0x0000


	//----- nvinfo : EIATTR_MAXREG_COUNT
	.align		4
        /*003c*/ 	.byte	0x03, 0x1b
        /*003e*/ 	.short	0x00ff


	//----- nvinfo : EIATTR_MERCURY_ISA_VERSION
	.align		4
        /*0040*/ 	.byte	0x03, 0x5f
        /*0042*/ 	.short	0x0101


	//----- nvinfo : EIATTR_VRC_CTA_INIT_COUNT
	.align		4
        /*0044*/ 	.byte	0x02, 0x4a
	.zero		1
	.zero		1


	//----- nvinfo : EIATTR_EXIT_INSTR_OFFSETS
	.align		4
        /*0048*/ 	.byte	0x04, 0x1c
        /*004a*/ 	.short	(.L_57 - .L_56)


	//   ....[0]....
.L_56:
        /*004c*/ 	.word	0x000005d0


	//----- nvinfo : EIATTR_CBANK_PARAM_SIZE
	.align		4
.L_57:
        /*0050*/ 	.byte	0x03, 0x19
        /*0052*/ 	.short	0x0018


	//----- nvinfo : EIATTR_PARAM_CBANK
	.align		4
        /*0054*/ 	.byte	0x04, 0x0a
        /*0056*/ 	.short	(.L_59 - .L_58)
	.align		4
.L_58:
        /*0058*/ 	.word	index@(.nv.constant0._Z24vecAdd_gpu_kernel_1_4096PfS_S_)
        /*005c*/ 	.short	0x0380
        /*005e*/ 	.short	0x0018


	//----- nvinfo : EIATTR_SW_WAR
	.align		4
.L_59:
        /*0060*/ 	.byte	0x04, 0x36
        /*0062*/ 	.short	(.L_61 - .L_60)
.L_60:
        /*0064*/ 	.word	0x00000008
.L_61:


//--------------------- .nv.info._Z23vecAdd_gpu_kernel_1_256PfS_S_ --------------------------
	.section	.nv.info._Z23vecAdd_gpu_kernel_1_256PfS_S_,"",@"SHT_CUDA_INFO"
	.sectionflags	@""
	.align	4


	//----- nvinfo : EIATTR_CUDA_API_VERSION
	.align		4
        /*0000*/ 	.byte	0x04, 0x37
        /*0002*/ 	.short	(.L_63 - .L_62)
.L_62:
        /*0004*/ 	.word	0x00000082


	//----- nvinfo : EIATTR_KPARAM_INFO
	.align		4
.L_63:
        /*0008*/ 	.byte	0x04, 0x17
        /*000a*/ 	.short	(.L_65 - .L_64)
.L_64:
        /*000c*/ 	.word	0x00000000
        /*0010*/ 	.short	0x0002
        /*0012*/ 	.short	0x0010
        /*0014*/ 	.byte	0x00, 0xf5, 0x21, 0x00


	//----- nvinfo : EIATTR_KPARAM_INFO
	.align		4
.L_65:
        /*0018*/ 	.byte	0x04, 0x17
        /*001a*/ 	.short	(.L_67 - .L_66)
.L_66:
        /*001c*/ 	.word	0x00000000
        /*0020*/ 	.short	0x0001
        /*0022*/ 	.short	0x0008
        /*0024*/ 	.byte	0x00, 0xf5, 0x21, 0x00


	//----- nvinfo : EIATTR_KPARAM_INFO
	.align		4
.L_67:
        /*0028*/ 	.byte	0x04, 0x17
        /*002a*/ 	.short	(.L_69 - .L_68)
.L_68:
        /*002c*/ 	.word	0x00000000
        /*0030*/ 	.short	0x0000
        /*0032*/ 	.short	0x0000
        /*0034*/ 	.byte	0x00, 0xf5, 0x21, 0x00


	//----- nvinfo : EIATTR_SPARSE_MMA_MASK
	.align		4
.L_69:
        /*0038*/ 	.byte	0x03, 0x50
        /*003a*/ 	.short	0x0000


	//----- nvinfo : EIATTR_MAXREG_COUNT
	.align		4
        /*003c*/ 	.byte	0x03, 0x1b
        /*003e*/ 	.short	0x00ff


	//----- nvinfo : EIATTR_MERCURY_ISA_VERSION
	.align		4
        /*0040*/ 	.byte	0x03, 0x5f
        /*0042*/ 	.short	0x0101


	//----- nvinfo : EIATTR_VRC_CTA_INIT_COUNT
	.align		4
        /*0044*/ 	.byte	0x02, 0x4a
	.zero		1
	.zero		1


	//----- nvinfo : EIATTR_EXIT_INSTR_OFFSETS
	.align		4
        /*0048*/ 	.byte	0x04, 0x1c
        /*004a*/ 	.short	(.L_71 - .L_70)


	//   ....[0]....
.L_70:
        /*004c*/ 	.word	0x000003f0


	//----- nvinfo : EIATTR_CBANK_PARAM_SIZE
	.align		4
.L_71:
        /*0050*/ 	.byte	0x03, 0x19
        /*0052*/ 	.short	0x0018


	//----- nvinfo : EIATTR_PARAM_CBANK
	.align		4
        /*0054*/ 	.byte	0x04, 0x0a
        /*0056*/ 	.short	(.L_73 - .L_72)
	.align		4
.L_72:
        /*0058*/ 	.word	index@(.nv.constant0._Z23vecAdd_gpu_kernel_1_256PfS_S_)
        /*005c*/ 	.short	0x0380
        /*005e*/ 	.short	0x0018


	//----- nvinfo : EIATTR_SW_WAR
	.align		4
.L_73:
        /*0060*/ 	.byte	0x04, 0x36
        /*0062*/ 	.short	(.L_75 - .L_74)
.L_74:
        /*0064*/ 	.word	0x00000008
.L_75:


//--------------------- .nv.info._Z21vecAdd_gpu_kernel_1_2PfS_S_ --------------------------
	.section	.nv.info._Z21vecAdd_gpu_kernel_1_2PfS_S_,"",@"SHT_CUDA_INFO"
	.sectionflags	@""
	.align	4


	//----- nvinfo : EIATTR_CUDA_API_VERSION
	.align		4
        /*0000*/ 	.byte	0x04, 0x37
        /*0002*/ 	.short	(.L_77 - .L_76)
.L_76:
        /*0004*/ 	.word	0x00000082


	//----- nvinfo : EIATTR_KPARAM_INFO
	.align		4
.L_77:
        /*0008*/ 	.byte	0x04, 0x17
        /*000a*/ 	.short	(.L_79 - .L_78)
.L_78:
        /*000c*/ 	.word	0x00000000
        /*0010*/ 	.short	0x0002
        /*0012*/ 	.short	0x0010
        /*0014*/ 	.byte	0x00, 0xf5, 0x21, 0x00


	//----- nvinfo : EIATTR_KPARAM_INFO
	.align		4
.L_79:
        /*0018*/ 	.byte	0x04, 0x17
        /*001a*/ 	.short	(.L_81 - .L_80)
.L_80:
        /*001c*/ 	.word	0x00000000
        /*0020*/ 	.short	0x0001
        /*0022*/ 	.short	0x0008
        /*0024*/ 	.byte	0x00, 0xf5, 0x21, 0x00


	//----- nvinfo : EIATTR_KPARAM_INFO
	.align		4
.L_81:
        /*0028*/ 	.byte	0x04, 0x17
        /*002a*/ 	.short	(.L_83 - .L_82)
.L_82:
        /*002c*/ 	.word	0x00000000
        /*0030*/ 	.short	0x0000
        /*0032*/ 	.short	0x0000
        /*0034*/ 	.byte	0x00, 0xf5, 0x21, 0x00


	//----- nvinfo : EIATTR_SPARSE_MMA_MASK
	.align		4
.L_83:
        /*0038*/ 	.byte	0x03, 0x50
        /*003a*/ 	.short	0x0000


	//----- nvinfo : EIATTR_MAXREG_COUNT
	.align		4
        /*003c*/ 	.byte	0x03, 0x1b
        /*003e*/ 	.short	0x00ff


	//----- nvinfo : EIATTR_MERCURY_ISA_VERSION
	.align		4
        /*0040*/ 	.byte	0x03, 0x5f
        /*0042*/ 	.short	0x0101


	//----- nvinfo : EIATTR_VRC_CTA_INIT_COUNT
	.align		4
        /*0044*/ 	.byte	0x02, 0x4a
	.zero		1
	.zero		1


	//----- nvinfo : EIATTR_EXIT_INSTR_OFFSETS
	.align		4
        /*0048*/ 	.byte	0x04, 0x1c
        /*004a*/ 	.short	(.L_85 - .L_84)


	//   ....[0]....
.L_84:
        /*004c*/ 	.word	0x00000460


	//----- nvinfo : EIATTR_CBANK_PARAM_SIZE
	.align		4
.L_85:
        /*0050*/ 	.byte	0x03, 0x19
        /*0052*/ 	.short	0x0018


	//----- nvinfo : EIATTR_PARAM_CBANK
	.align		4
        /*0054*/ 	.byte	0x04, 0x0a
        /*0056*/ 	.short	(.L_87 - .L_86)
	.align		4
.L_86:
        /*0058*/ 	.word	index@(.nv.constant0._Z21vecAdd_gpu_kernel_1_2PfS_S_)
        /*005c*/ 	.short	0x0380
        /*005e*/ 	.short	0x0018


	//----- nvinfo : EIATTR_SW_WAR
	.align		4
.L_87:
        /*0060*/ 	.byte	0x04, 0x36
        /*0062*/ 	.short	(.L_89 - .L_88)
.L_88:
        /*0064*/ 	.word	0x00000008
.L_89:


//--------------------- .nv.info._Z21vecAdd_gpu_kernel_1_1PfS_S_ --------------------------
	.section	.nv.info._Z21vecAdd_gpu_kernel_1_1PfS_S_,"",@"SHT_CUDA_INFO"
	.sectionflags	@""
	.align	4


	//----- nvinfo : EIATTR_CUDA_API_VERSION
	.align		4
        /*0000*/ 	.byte	0x04, 0x37
        /*0002*/ 	.short	(.L_91 - .L_90)
.L_90:
        /*0004*/ 	.word	0x00000082


	//----- nvinfo : EIATTR_KPARAM_INFO
	.align		4
.L_91:
        /*0008*/ 	.byte	0x04, 0x17
        /*000a*/ 	.short	(.L_93 - .L_92)
.L_92:
        /*000c*/ 	.word	0x00000000
        /*0010*/ 	.short	0x0002
        /*0012*/ 	.short	0x0010
        /*0014*/ 	.byte	0x00, 0xf5, 0x21, 0x00


	//----- nvinfo : EIATTR_KPARAM_INFO
	.align		4
.L_93:
        /*0018*/ 	.byte	0x04, 0x17
        /*001a*/ 	.short	(.L_95 - .L_94)
.L_94:
        /*001c*/ 	.word	0x00000000
        /*0020*/ 	.short	0x0001
        /*0022*/ 	.short	0x0008
        /*0024*/ 	.byte	0x00, 0xf5, 0x21, 0x00


	//----- nvinfo : EIATTR_KPARAM_INFO
	.align		4
.L_95:
        /*0028*/ 	.byte	0x04, 0x17
        /*002a*/ 	.short	(.L_97 - .L_96)
.L_96:
        /*002c*/ 	.word	0x00000000
        /*0030*/ 	.short	0x0000
        /*0032*/ 	.short	0x0000
        /*0034*/ 	.byte	0x00, 0xf5, 0x21, 0x00


	//----- nvinfo : EIATTR_SPARSE_MMA_MASK
	.align		4
.L_97:
        /*0038*/ 	.byte	0x03, 0x50
        /*003a*/ 	.short	0x0000


	//----- nvinfo : EIATTR_MAXREG_COUNT
	.align		4
        /*003c*/ 	.byte	0x03, 0x1b
        /*003e*/ 	.short	0x00ff


	//----- nvinfo : EIATTR_MERCURY_ISA_VERSION
	.align		4
        /*0040*/ 	.byte	0x03, 0x5f
        /*0042*/ 	.short	0x0101


	//----- nvinfo : EIATTR_VRC_CTA_INIT_COUNT
	.align		4
        /*0044*/ 	.byte	0x02, 0x4a
	.zero		1
	.zero		1


	//----- nvinfo : EIATTR_EXIT_INSTR_OFFSETS
	.align		4
        /*0048*/ 	.byte	0x04, 0x1c
        /*004a*/ 	.short	(.L_99 - .L_98)


	//   ....[0]....
.L_98:
        /*004c*/ 	.word	0x000005f0


	//----- nvinfo : EIATTR_CBANK_PARAM_SIZE
	.align		4
.L_99:
        /*0050*/ 	.byte	0x03, 0x19
        /*0052*/ 	.short	0x0018


	//----- nvinfo : EIATTR_PARAM_CBANK
	.align		4
        /*0054*/ 	.byte	0x04, 0x0a
        /*0056*/ 	.short	(.L_101 - .L_100)
	.align		4
.L_100:
        /*0058*/ 	.word	index@(.nv.constant0._Z21vecAdd_gpu_kernel_1_1PfS_S_)
        /*005c*/ 	.short	0x0380
        /*005e*/ 	.short	0x0018


	//----- nvinfo : EIATTR_SW_WAR
	.align		4
.L_101:
        /*0060*/ 	.byte	0x04, 0x36
        /*0062*/ 	.short	(.L_103 - .L_102)
.L_102:
        /*0064*/ 	.word	0x00000008
.L_103:


//--------------------- .nv.info._Z23vecAdd_gpu_kernel_256_2PfS_S_ --------------------------
	.section	.nv.info._Z23vecAdd_gpu_kernel_256_2PfS_S_,"",@"SHT_CUDA_INFO"
	.sectionflags	@""
	.align	4


	//----- nvinfo : EIATTR_CUDA_API_VERSION
	.align		4
        /*0000*/ 	.byte	0x04, 0x37
        /*0002*/ 	.short	(.L_105 - .L_104)
.L_104:
        /*0004*/ 	.word	0x00000082


	//----- nvinfo : EIATTR_KPARAM_INFO
	.align		4
.L_105:
        /*0008*/ 	.byte	0x04, 0x17
        /*000a*/ 	.short	(.L_107 - .L_106)
.L_106:
        /*000c*/ 	.word	0x00000000
        /*0010*/ 	.short	0x0002
        /*0012*/ 	.short	0x0010
        /*0014*/ 	.byte	0x00, 0xf5, 0x21, 0x00


	//----- nvinfo : EIATTR_KPARAM_INFO
	.align		4
.L_107:
        /*0018*/ 	.byte	0x04, 0x17
        /*001a*/ 	.short	(.L_109 - .L_108)
.L_108:
        /*001c*/ 	.word	0x00000000
        /*0020*/ 	.short	0x0001
        /*0022*/ 	.short	0x0008
        /*0024*/ 	.byte	0x00, 0xf5, 0x21, 0x00


	//----- nvinfo : EIATTR_KPARAM_INFO
	.align		4
.L_109:
        /*0028*/ 	.byte	0x04, 0x17
        /*002a*/ 	.short	(.L_111 - .L_110)
.L_110:
        /*002c*/ 	.word	0x00000000
        /*0030*/ 	.short	0x0000
        /*0032*/ 	.short	0x0000
        /*0034*/ 	.byte	0x00, 0xf5, 0x21, 0x00


	//----- nvinfo : EIATTR_SPARSE_MMA_MASK
	.align		4
.L_111:
        /*0038*/ 	.byte	0x03, 0x50
        /*003a*/ 	.short	0x0000


	//----- nvinfo : EIATTR_MAXREG_COUNT
	.align		4
        /*003c*/ 	.byte	0x03, 0x1b
        /*003e*/ 	.short	0x00ff


	//----- nvinfo : EIATTR_MERCURY_ISA_VERSION
	.align		4
        /*0040*/ 	.byte	0x03, 0x5f
        /*0042*/ 	.short	0x0101


	//----- nvinfo : EIATTR_VRC_CTA_INIT_COUNT
	.align		4
        /*0044*/ 	.byte	0x02, 0x4a
	.zero		1
	.zero		1


	//----- nvinfo : EIATTR_EXIT_INSTR_OFFSETS
	.align		4
        /*0048*/ 	.byte	0x04, 0x1c
        /*004a*/ 	.short	(.L_113 - .L_112)


	//   ....[0]....
.L_112:
        /*004c*/ 	.word	0x000006c0


	//----- nvinfo : EIATTR_CBANK_PARAM_SIZE
	.align		4
.L_113:
        /*0050*/ 	.byte	0x03, 0x19
        /*0052*/ 	.short	0x0018


	//----- nvinfo : EIATTR_PARAM_CBANK
	.align		4
        /*0054*/ 	.byte	0x04, 0x0a
        /*0056*/ 	.short	(.L_115 - .L_114)
	.align		4
.L_114:
        /*0058*/ 	.word	index@(.nv.constant0._Z23vecAdd_gpu_kernel_256_2PfS_S_)
        /*005c*/ 	.short	0x0380
        /*005e*/ 	.short	0x0018


	//----- nvinfo : EIATTR_SW_WAR
	.align		4
.L_115:
        /*0060*/ 	.byte	0x04, 0x36
        /*0062*/ 	.short	(.L_117 - .L_116)
.L_116:
        /*0064*/ 	.word	0x00000008
.L_117:


//--------------------- .nv.info._Z23vecAdd_gpu_kernel_256_1PfS_S_ --------------------------
	.section	.nv.info._Z23vecAdd_gpu_kernel_256_1PfS_S_,"",@"SHT_CUDA_INFO"
	.sectionflags	@""
	.align	4


	//----- nvinfo : EIATTR_CUDA_API_VERSION
	.align		4
        /*0000*/ 	.byte	0x04, 0x37
        /*0002*/ 	.short	(.L_119 - .L_118)
.L_118:
        /*0004*/ 	.word	0x00000082


	//----- nvinfo : EIATTR_KPARAM_INFO
	.align		4
.L_119:
        /*0008*/ 	.byte	0x04, 0x17
        /*000a*/ 	.short	(.L_121 - .L_120)
.L_120:
        /*000c*/ 	.word	0x00000000
        /*0010*/ 	.short	0x0002
        /*0012*/ 	.short	0x0010
        /*0014*/ 	.byte	0x00, 0xf5, 0x21, 0x00


	//----- nvinfo : EIATTR_KPARAM_INFO
	.align		4
.L_121:
        /*0018*/ 	.byte	0x04, 0x17
        /*001a*/ 	.short	(.L_123 - .L_122)
.L_122:
        /*001c*/ 	.word	0x00000000
        /*0020*/ 	.short	0x0001
        /*0022*/ 	.short	0x0008
        /*0024*/ 	.byte	0x00, 0xf5, 0x21, 0x00


	//----- nvinfo : EIATTR_KPARAM_INFO
	.align		4
.L_123:
        /*0028*/ 	.byte	0x04, 0x17
        /*002a*/ 	.short	(.L_125 - .L_124)
.L_124:
        /*002c*/ 	.word	0x00000000
        /*0030*/ 	.short	0x0000
        /*0032*/ 	.short	0x0000
        /*0034*/ 	.byte	0x00, 0xf5, 0x21, 0x00


	//----- nvinfo : EIATTR_SPARSE_MMA_MASK
	.align		4
.L_125:
        /*0038*/ 	.byte	0x03, 0x50
        /*003a*/ 	.short	0x0000


	//----- nvinfo : EIATTR_MAXREG_COUNT
	.align		4
        /*003c*/ 	.byte	0x03, 0x1b
        /*003e*/ 	.short	0x00ff


	//----- nvinfo : EIATTR_MERCURY_ISA_VERSION
	.align		4
        /*0040*/ 	.byte	0x03, 0x5f
        /*0042*/ 	.short	0x0101


	//----- nvinfo : EIATTR_VRC_CTA_INIT_COUNT
	.align		4
        /*0044*/ 	.byte	0x02, 0x4a
	.zero		1
	.zero		1


	//----- nvinfo : EIATTR_EXIT_INSTR_OFFSETS
	.align		4
        /*0048*/ 	.byte	0x04, 0x1c
        /*004a*/ 	.short	(.L_127 - .L_126)


	//   ....[0]....
.L_126:
        /*004c*/ 	.word	0x000006c0


	//----- nvinfo : EIATTR_CBANK_PARAM_SIZE
	.align		4
.L_127:
        /*0050*/ 	.byte	0x03, 0x19
        /*0052*/ 	.short	0x0018


	//----- nvinfo : EIATTR_PARAM_CBANK
	.align		4
        /*0054*/ 	.byte	0x04, 0x0a
        /*0056*/ 	.short	(.L_129 - .L_128)
	.align		4
.L_128:
        /*0058*/ 	.word	index@(.nv.constant0._Z23vecAdd_gpu_kernel_256_1PfS_S_)
        /*005c*/ 	.short	0x0380
        /*005e*/ 	.short	0x0018


	//----- nvinfo : EIATTR_SW_WAR
	.align		4
.L_129:
        /*0060*/ 	.byte	0x04, 0x36
        /*0062*/ 	.short	(.L_131 - .L_130)
.L_130:
        /*0064*/ 	.word	0x00000008
.L_131:


//--------------------- .nv.info._Z21vecAdd_gpu_kernel_n_mPfS_S_ --------------------------
	.section	.nv.info._Z21vecAdd_gpu_kernel_n_mPfS_S_,"",@"SHT_CUDA_INFO"
	.sectionflags	@""
	.align	4


	//----- nvinfo : EIATTR_CUDA_API_VERSION
	.align		4
        /*0000*/ 	.byte	0x04, 0x37
        /*0002*/ 	.short	(.L_133 - .L_132)
.L_132:
        /*0004*/ 	.word	0x00000082


	//----- nvinfo : EIATTR_KPARAM_INFO
	.align		4
.L_133:
        /*0008*/ 	.byte	0x04, 0x17
        /*000a*/ 	.short	(.L_135 - .L_134)
.L_134:
        /*000c*/ 	.word	0x00000000
        /*0010*/ 	.short	0x0002
        /*0012*/ 	.short	0x0010
        /*0014*/ 	.byte	0x00, 0xf5, 0x21, 0x00


	//----- nvinfo : EIATTR_KPARAM_INFO
	.align		4
.L_135:
        /*0018*/ 	.byte	0x04, 0x17
        /*001a*/ 	.short	(.L_137 - .L_136)
.L_136:
        /*001c*/ 	.word	0x00000000
        /*0020*/ 	.short	0x0001
        /*0022*/ 	.short	0x0008
        /*0024*/ 	.byte	0x00, 0xf5, 0x21, 0x00


	//----- nvinfo : EIATTR_KPARAM_INFO
	.align		4
.L_137:
        /*0028*/ 	.byte	0x04, 0x17
        /*002a*/ 	.short	(.L_139 - .L_138)
.L_138:
        /*002c*/ 	.word	0x00000000
        /*0030*/ 	.short	0x0000
        /*0032*/ 	.short	0x0000
        /*0034*/ 	.byte	0x00, 0xf5, 0x21, 0x00


	//----- nvinfo : EIATTR_SPARSE_MMA_MASK
	.align		4
.L_139:
        /*0038*/ 	.byte	0x03, 0x50
        /*003a*/ 	.short	0x0000


	//----- nvinfo : EIATTR_MAXREG_COUNT
	.align		4
        /*003c*/ 	.byte	0x03, 0x1b
        /*003e*/ 	.short	0x00ff


	//----- nvinfo : EIATTR_MERCURY_ISA_VERSION
	.align		4
        /*0040*/ 	.byte	0x03, 0x5f
        /*0042*/ 	.short	0x0101


	//----- nvinfo : EIATTR_VRC_CTA_INIT_COUNT
	.align		4
        /*0044*/ 	.byte	0x02, 0x4a
	.zero		1
	.zero		1


	//----- nvinfo : EIATTR_EXIT_INSTR_OFFSETS
	.align		4
        /*0048*/ 	.byte	0x04, 0x1c
        /*004a*/ 	.short	(.L_141 - .L_140)


	//   ....[0]....
.L_140:
        /*004c*/ 	.word	0x000001b0


	//----- nvinfo : EIATTR_CRS_STACK_SIZE
	.align		4
.L_141:
        /*0050*/ 	.byte	0x04, 0x1e
        /*0052*/ 	.short	(.L_143 - .L_142)
.L_142:
        /*0054*/ 	.word	0x00000000


	//----- nvinfo : EIATTR_CBANK_PARAM_SIZE
	.align		4
.L_143:
        /*0058*/ 	.byte	0x03, 0x19
        /*005a*/ 	.short	0x0018


	//----- nvinfo : EIATTR_PARAM_CBANK
	.align		4
        /*005c*/ 	.byte	0x04, 0x0a
        /*005e*/ 	.short	(.L_145 - .L_144)
	.align		4
.L_144:
        /*0060*/ 	.word	index@(.nv.constant0._Z21vecAdd_gpu_kernel_n_mPfS_S_)
        /*0064*/ 	.short	0x0380
        /*0066*/ 	.short	0x0018


	//----- nvinfo : EIATTR_SW_WAR
	.align		4
.L_145:
        /*0068*/ 	.byte	0x04, 0x36
        /*006a*/ 	.short	(.L_147 - .L_146)
.L_146:
        /*006c*/ 	.word	0x00000008
.L_147:


//--------------------- .nv.info._Z24vecAdd_gpu_kernel_betterPfS_S_ --------------------------
	.section	.nv.info._Z24vecAdd_gpu_kernel_betterPfS_S_,"",@"SHT_CUDA_INFO"
	.sectionflags	@""
	.align	4


	//----- nvinfo : EIATTR_CUDA_API_VERSION
	.align		4
        /*0000*/ 	.byte	0x04, 0x37
        /*0002*/ 	.short	(.L_149 - .L_148)
.L_148:
        /*0004*/ 	.word	0x00000082


	//----- nvinfo : EIATTR_KPARAM_INFO
	.align		4
.L_149:
        /*0008*/ 	.byte	0x04, 0x17
        /*000a*/ 	.short	(.L_151 - .L_150)
.L_150:
        /*000c*/ 	.word	0x00000000
        /*0010*/ 	.short	0x0002
        /*0012*/ 	.short	0x0010
        /*0014*/ 	.byte	0x00, 0xf5, 0x21, 0x00


	//----- nvinfo : EIATTR_KPARAM_INFO
	.align		4
.L_151:
        /*0018*/ 	.byte	0x04, 0x17
        /*001a*/ 	.short	(.L_153 - .L_152)
.L_152:
        /*001c*/ 	.word	0x00000000
        /*0020*/ 	.short	0x0001
        /*0022*/ 	.short	0x0008
        /*0024*/ 	.byte	0x00, 0xf5, 0x21, 0x00


	//----- nvinfo : EIATTR_KPARAM_INFO
	.align		4
.L_153:
        /*0028*/ 	.byte	0x04, 0x17
        /*002a*/ 	.short	(.L_155 - .L_154)
.L_154:
        /*002c*/ 	.word	0x00000000
        /*0030*/ 	.short	0x0000
        /*0032*/ 	.short	0x0000
        /*0034*/ 	.byte	0x00, 0xf5, 0x21, 0x00


	//----- nvinfo : EIATTR_SPARSE_MMA_MASK
	.align		4
.L_155:
        /*0038*/ 	.byte	0x03, 0x50
        /*003a*/ 	.short	0x0000


	//----- nvinfo : EIATTR_MAXREG_COUNT
	.align		4
        /*003c*/ 	.byte	0x03, 0x1b
        /*003e*/ 	.short	0x00ff


	//----- nvinfo : EIATTR_MERCURY_ISA_VERSION
	.align		4
        /*0040*/ 	.byte	0x03, 0x5f
        /*0042*/ 	.short	0x0101


	//----- nvinfo : EIATTR_VRC_CTA_INIT_COUNT
	.align		4
        /*0044*/ 	.byte	0x02, 0x4a
	.zero		1
	.zero		1


	//----- nvinfo : EIATTR_EXIT_INSTR_OFFSETS
	.align		4
        /*0048*/ 	.byte	0x04, 0x1c
        /*004a*/ 	.short	(.L_157 - .L_156)


	//   ....[0]....
.L_156:
        /*004c*/ 	.word	0x00000060


	//   ....[1]....
        /*0050*/ 	.word	0x00000120


	//----- nvinfo : EIATTR_CBANK_PARAM_SIZE
	.align		4
.L_157:
        /*0054*/ 	.byte	0x03, 0x19
        /*0056*/ 	.short	0x0018


	//----- nvinfo : EIATTR_PARAM_CBANK
	.align		4
        /*0058*/ 	.byte	0x04, 0x0a
        /*005a*/ 	.short	(.L_159 - .L_158)
	.align		4
.L_158:
        /*005c*/ 	.word	index@(.nv.constant0._Z24vecAdd_gpu_kernel_betterPfS_S_)
        /*0060*/ 	.short	0x0380
        /*0062*/ 	.short	0x0018


	//----- nvinfo : EIATTR_SW_WAR
	.align		4
.L_159:
        /*0064*/ 	.byte	0x04, 0x36
        /*0066*/ 	.short	(.L_161 - .L_160)
.L_160:
        /*0068*/ 	.word	0x00000008
.L_161:


//--------------------- .nv.callgraph             --------------------------
	.section	.nv.callgraph,"",@"SHT_CUDA_CALLGRAPH"
	.align	4
	.sectionentsize	8
	.align		4
        /*0000*/ 	.word	0x00000000
	.align		4
        /*0004*/ 	.word	0xffffffff
	.align		4
        /*0008*/ 	.word	0x00000000
	.align		4
        /*000c*/ 	.word	0xfffffffe
	.align		4
        /*0010*/ 	.word	0x00000000
	.align		4
        /*0014*/ 	.word	0xfffffffd
	.align		4
        /*0018*/ 	.word	0x00000000
	.align		4
        /*001c*/ 	.word	0xfffffffc


//--------------------- .text._Z24vecAdd_gpu_kernel_1_4096PfS_S_ --------------------------
	.section	.text._Z24vecAdd_gpu_kernel_1_4096PfS_S_,"ax",@progbits
	.align	128
        .global         _Z24vecAdd_gpu_kernel_1_4096PfS_S_
        .type           _Z24vecAdd_gpu_kernel_1_4096PfS_S_,@function
        .size           _Z24vecAdd_gpu_kernel_1_4096PfS_S_,(.L_x_17 - _Z24vecAdd_gpu_kernel_1_4096PfS_S_)
        .other          _Z24vecAdd_gpu_kernel_1_4096PfS_S_,@"STO_CUDA_ENTRY STV_DEFAULT"
_Z24vecAdd_gpu_kernel_1_4096PfS_S_:
.text._Z24vecAdd_gpu_kernel_1_4096PfS_S_:
[----:B------:R-:W-:Y:S01]  /*0000*/  LDC R1, c[0x0][0x37c] ;  /* 0x0000df00ff017b82 */ /* 0x000fe20000000800 */
[----:B------:R-:W0:Y:S01]  /*0010*/  S2R R2, SR_TID.X ;  /* 0x0000000000027919 */ /* 0x000e220000002100 */
[----:B------:R-:W1:Y:S01]  /*0020*/  LDCU.128 UR8, c[0x0][0x380] ;  /* 0x00007000ff0877ac */ /* 0x000e620008000c00 */
[----:B------:R-:W2:Y:S01]  /*0030*/  LDCU.64 UR4, c[0x0][0x390] ;  /* 0x00007200ff0477ac */ /* 0x000ea20008000a00 */
[----:B------:R-:W3:Y:S01]  /*0040*/  LDCU.64 UR6, c[0x0][0x358] ;  /* 0x00006b00ff0677ac */ /* 0x000ee20008000a00 */
[----:B0-----:R-:W-:-:S03]  /*0050*/  IMAD.WIDE.U32 R2, R2, 0x4, RZ ;  /* 0x0000000402027825 */ /* 0x001fc600078e00ff */
[----:B------:R-:W-:-:S04]  /*0060*/  LOP3.LUT R8, R2, 0x20000, RZ, 0xfc, !PT ;  /* 0x0002000002087812 */ /* 0x000fc800078efcff */
[C---:B-1----:R-:W-:Y:S02]  /*0070*/  IADD3 R10, P0, PT, R8.reuse, UR10, RZ ;  /* 0x0000000a080a7c10 */ /* 0x042fe4000ff1e0ff */
[C---:B------:R-:W-:Y:S02]  /*0080*/  IADD3 R0, P1, PT, R8.reuse, UR8, RZ ;  /* 0x0000000808007c10 */ /* 0x040fe4000ff3e0ff */
[----:B--2---:R-:W-:Y:S01]  /*0090*/  IADD3 R8, P2, PT, R8, UR4, RZ ;  /* 0x0000000408087c10 */ /* 0x004fe2000ff5e0ff */
[----:B------:R-:W-:Y:S01]  /*00a0*/  UMOV UR4, URZ ;  /* 0x000000ff00047c82 */ /* 0x000fe20008000000 */
[C---:B------:R-:W-:Y:S02]  /*00b0*/  IADD3.X R5, PT, PT, R3.reuse, UR11, RZ, P0, !PT ;  /* 0x0000000b03057c10 */ /* 0x040fe400087fe4ff */
[C---:B------:R-:W-:Y:S02]  /*00c0*/  IADD3.X R9, PT, PT, R3.reuse, UR9, RZ, P1, !PT ;  /* 0x0000000903097c10 */ /* 0x040fe40008ffe4ff */
[----:B---3--:R-:W-:-:S07]  /*00d0*/  IADD3.X R11, PT, PT, R3, UR5, RZ, P2, !PT ;  /* 0x00000005030b7c10 */ /* 0x008fce00097fe4ff */
.L_x_0:
[----:B------:R-:W-:Y:S02]  /*00e0*/  MOV R4, R10 ;  /* 0x0000000a00047202 */ /* 0x000fe40000000f00 */
[----:B------:R-:W-:Y:S02]  /*00f0*/  MOV R2, R0 ;  /* 0x0000000000027202 */ /* 0x000fe40000000f00 */
[----:B------:R-:W-:Y:S01]  /*0100*/  MOV R3, R9 ;  /* 0x0000000900037202 */ /* 0x000fe20000000f00 */
[----:B------:R-:W2:Y:S04]  /*0110*/  LDG.E R0, desc[UR6][R4.64+-0x20000] ;  /* 0xfe00000604007981 */ /* 0x000ea8000c1e1900 */
[----:B-1----:R-:W2:Y:S01]  /*0120*/  LDG.E R7, desc[UR6][R2.64+-0x20000] ;  /* 0xfe00000602077981 */ /* 0x002ea2000c1e1900 */
[----:B------:R-:W-:Y:S01]  /*0130*/  MOV R6, R8 ;  /* 0x0000000800067202 */ /* 0x000fe20000000f00 */
[----:B--2---:R-:W-:Y:S01]  /*0140*/  FADD R9, R0, R7 ;  /* 0x0000000700097221 */ /* 0x004fe20000000000 */
[----:B------:R-:W-:-:S05]  /*0150*/  MOV R7, R11 ;  /* 0x0000000b00077202 */ /* 0x000fca0000000f00 */
[----:B------:R0:W-:Y:S04]  /*0160*/  STG.E desc[UR6][R6.64+-0x20000], R9 ;  /* 0xfe00000906007986 */ /* 0x0001e8000c101906 */
[----:B------:R-:W2:Y:S04]  /*0170*/  LDG.E R0, desc[UR6][R4.64+-0x1c000] ;  /* 0xfe40000604007981 */ /* 0x000ea8000c1e1900 */
[----:B------:R-:W2:Y:S02]  /*0180*/  LDG.E R11, desc[UR6][R2.64+-0x1c000] ;  /* 0xfe400006020b7981 */ /* 0x000ea4000c1e1900 */
[----:B--2---:R-:W-:-:S05]  /*0190*/  FADD R11, R0, R11 ;  /* 0x0000000b000b7221 */ /* 0x004fca0000000000 */
[----:B------:R1:W-:Y:S04]  /*01a0*/  STG.E desc[UR6][R6.64+-0x1c000], R11 ;  /* 0xfe40000b06007986 */ /* 0x0003e8000c101906 */
[----:B------:R-:W2:Y:S04]  /*01b0*/  LDG.E R0, desc[UR6][R4.64+-0x18000] ;  /* 0xfe80000604007981 */ /* 0x000ea8000c1e1900 */
[----:B------:R-:W2:Y:S02]  /*01c0*/  LDG.E R13, desc[UR6][R2.64+-0x18000] ;  /* 0xfe800006020d7981 */ /* 0x000ea4000c1e1900 */
[----:B--2---:R-:W-:-:S05]  /*01d0*/  FADD R13, R0, R13 ;  /* 0x0000000d000d7221 */ /* 0x004fca0000000000 */
[----:B------:R2:W-:Y:S04]  /*01e0*/  STG.E desc[UR6][R6.64+-0x18000], R13 ;  /* 0xfe80000d06007986 */ /* 0x0005e8000c101906 */
[----:B------:R-:W3:Y:S04]  /*01f0*/  LDG.E R0, desc[UR6][R4.64+-0x14000] ;  /* 0xfec0000604007981 */ /* 0x000ee8000c1e1900 */
[----:B------:R-:W3:Y:S02]  /*0200*/  LDG.E R15, desc[UR6][R2.64+-0x14000] ;  /* 0xfec00006020f7981 */ /* 0x000ee4000c1e1900 */
[----:B---3--:R-:W-:-:S05]  /*0210*/  FADD R15, R0, R15 ;  /* 0x0000000f000f7221 */ /* 0x008fca0000000000 */
[----:B------:R3:W-:Y:S04]  /*0220*/  STG.E desc[UR6][R6.64+-0x14000], R15 ;  /* 0xfec0000f06007986 */ /* 0x0007e8000c101906 */
[----:B------:R-:W4:Y:S04]  /*0230*/  LDG.E R0, desc[UR6][R4.64+-0x10000] ;  /* 0xff00000604007981 */ /* 0x000f28000c1e1900 */
[----:B0-----:R-:W4:Y:S02]  /*0240*/  LDG.E R9, desc[UR6][R2.64+-0x10000] ;  /* 0xff00000602097981 */ /* 0x001f24000c1e1900 */
[----:B----4-:R-:W-:-:S05]  /*0250*/  FADD R9, R0, R9 ;  /* 0x0000000900097221 */ /* 0x010fca0000000000 */
[----:B------:R0:W-:Y:S04]  /*0260*/  STG.E desc[UR6][R6.64+-0x10000], R9 ;  /* 0xff00000906007986 */ /* 0x0001e8000c101906 */
[----:B------:R-:W4:Y:S04]  /*0270*/  LDG.E R0, desc[UR6][R4.64+-0xc000] ;  /* 0xff40000604007981 */ /* 0x000f28000c1e1900 */
[----:B-1----:R-:W4:Y:S02]  /*0280*/  LDG.E R11, desc[UR6][R2.64+-0xc000] ;  /* 0xff400006020b7981 */ /* 0x002f24000c1e1900 */
[----:B----4-:R-:W-:-:S05]  /*0290*/  FADD R11, R0, R11 ;  /* 0x0000000b000b7221 */ /* 0x010fca0000000000 */
[----:B------:R1:W-:Y:S04]  /*02a0*/  STG.E desc[UR6][R6.64+-0xc000], R11 ;  /* 0xff40000b06007986 */ /* 0x0003e8000c101906 */
[----:B------:R-:W4:Y:S04]  /*02b0*/  LDG.E R0, desc[UR6][R4.64+-0x8000] ;  /* 0xff80000604007981 */ /* 0x000f28000c1e1900 */
[----:B--2---:R-:W4:Y:S02]  /*02c0*/  LDG.E R13, desc[UR6][R2.64+-0x8000] ;  /* 0xff800006020d7981 */ /* 0x004f24000c1e1900 */
[----:B----4-:R-:W-:-:S05]  /*02d0*/  FADD R13, R0, R13 ;  /* 0x0000000d000d7221 */ /* 0x010fca0000000000 */
[----:B------:R2:W-:Y:S04]  /*02e0*/  STG.E desc[UR6][R6.64+-0x8000], R13 ;  /* 0xff80000d06007986 */ /* 0x0005e8000c101906 */
[----:B------:R-:W4:Y:S04]  /*02f0*/  LDG.E R0, desc[UR6][R4.64+-0x4000] ;  /* 0xffc0000604007981 */ /* 0x000f28000c1e1900 */
[----:B---3--:R-:W4:Y:S02]  /*0300*/  LDG.E R15, desc[UR6][R2.64+-0x4000] ;  /* 0xffc00006020f7981 */ /* 0x008f24000c1e1900 */
[----:B----4-:R-:W-:-:S05]  /*0310*/  FADD R15, R0, R15 ;  /* 0x0000000f000f7221 */ /* 0x010fca0000000000 */
        /* <DEDUP_REMOVED lines=20> */
[----:B------:R-:W-:Y:S04]  /*0460*/  STG.E desc[UR6][R6.64+0x10000], R9 ;  /* 0x0100000906007986 */ /* 0x000fe8000c101906 */
        /* <DEDUP_REMOVED lines=8> */
[----:B------:R2:W4:Y:S04]  /*04f0*/  LDG.E R0, desc[UR6][R4.64+0x1c000] ;  /* 0x01c0000604007981 */ /* 0x000528000c1e1900 */
[----:B---3--:R-:W4:Y:S01]  /*0500*/  LDG.E R15, desc[UR6][R2.64+0x1c000] ;  /* 0x01c00006020f7981 */ /* 0x008f22000c1e1900 */
[----:B------:R-:W-:Y:S01]  /*0510*/  UISETP.GE.U32.AND UP0, UPT, UR4, 0xf0000, UPT ;  /* 0x000f00000400788c */ /* 0x000fe2000bf06070 */
[----:B------:R-:W-:Y:S01]  /*0520*/  IADD3 R10, P0, PT, R4, 0x40000, RZ ;  /* 0x00040000040a7810 */ /* 0x000fe20007f1e0ff */
[----:B------:R-:W-:Y:S01]  /*0530*/  UIADD3 UR5, UPT, UPT, UR4, 0x10000, URZ ;  /* 0x0001000004057890 */ /* 0x000fe2000fffe0ff */
[----:B------:R-:W-:-:S02]  /*0540*/  IADD3 R8, P2, PT, R6, 0x40000, RZ ;  /* 0x0004000006087810 */ /* 0x000fc40007f5e0ff */
[----:B--2---:R-:W-:Y:S02]  /*0550*/  IADD3.X R5, PT, PT, RZ, R5, RZ, P0, !PT ;  /* 0x00000005ff057210 */ /* 0x004fe400007fe4ff */
[----:B0-----:R-:W-:Y:S02]  /*0560*/  IADD3.X R11, PT, PT, RZ, R7, RZ, P2, !PT ;  /* 0x00000007ff0b7210 */ /* 0x001fe400017fe4ff */
[----:B------:R-:W-:Y:S01]  /*0570*/  UMOV UR4, UR5 ;  /* 0x0000000500047c82 */ /* 0x000fe20008000000 */
[----:B----4-:R-:W-:Y:S01]  /*0580*/  FADD R15, R0, R15 ;  /* 0x0000000f000f7221 */ /* 0x010fe20000000000 */
[----:B------:R-:W-:-:S04]  /*0590*/  IADD3 R0, P1, PT, R2, 0x40000, RZ ;  /* 0x0004000002007810 */ /* 0x000fc80007f3e0ff */
[----:B------:R1:W-:Y:S01]  /*05a0*/  STG.E desc[UR6][R6.64+0x1c000], R15 ;  /* 0x01c0000f06007986 */ /* 0x0003e2000c101906 */
[----:B------:R-:W-:Y:S01]  /*05b0*/  IADD3.X R9, PT, PT, RZ, R3, RZ, P1, !PT ;  /* 0x00000003ff097210 */ /* 0x000fe20000ffe4ff */
[----:B------:R-:W-:Y:S07]  /*05c0*/  BRA.U !UP0, `(.L_x_0) ;  /* 0xfffffff908c47547 */ /* 0x000fee000b83ffff */
[----:B------:R-:W-:Y:S05]  /*05d0*/  EXIT ;  /* 0x000000000000794d */ /* 0x000fea0003800000 */
.L_x_1:
[----:B------:R-:W-:-:S00]  /*05e0*/  BRA `(.L_x_1) ;  /* 0xfffffffc00fc7947 */ /* 0x000fc0000383ffff */
[----:B------:R-:W-:-:S00]  /*05f0*/  NOP ;  /* 0x0000000000007918 */ /* 0x000fc00000000000 */
        /* <DEDUP_REMOVED lines=8> */
.L_x_17:


//--------------------- .text._Z23vecAdd_gpu_kernel_1_256PfS_S_ --------------------------
	.section	.text._Z23vecAdd_gpu_kernel_1_256PfS_S_,"ax",@progbits
	.align	128
        .global         _Z23vecAdd_gpu_kernel_1_256PfS_S_
        .type           _Z23vecAdd_gpu_kernel_1_256PfS_S_,@function
        .size           _Z23vecAdd_gpu_kernel_1_256PfS_S_,(.L_x_18 - _Z23vecAdd_gpu_kernel_1_256PfS_S_)
        .other          _Z23vecAdd_gpu_kernel_1_256PfS_S_,@"STO_CUDA_ENTRY STV_DEFAULT"
_Z23vecAdd_gpu_kernel_1_256PfS_S_:
.text._Z23vecAdd_gpu_kernel_1_256PfS_S_:
        /* <DEDUP_REMOVED lines=14> */
.L_x_2:
[----:B------:R-:W-:Y:S01]  /*00e0*/  IMAD.MOV.U32 R3, RZ, RZ, R13 ;  /* 0x000000ffff037224 */ /* 0x000fe200078e000d */
[----:B0-----:R-:W2:Y:S04]  /*00f0*/  LDG.E R6, desc[UR6][R4.64+-0x1000] ;  /* 0xfff0000604067981 */ /* 0x001ea8000c1e1900 */
[----:B------:R-:W2:Y:S02]  /*0100*/  LDG.E R7, desc[UR6][R2.64+-0x1000] ;  /* 0xfff0000602077981 */ /* 0x000ea4000c1e1900 */
[----:B--2---:R-:W-:Y:S01]  /*0110*/  FADD R9, R6, R7 ;  /* 0x0000000706097221 */ /* 0x004fe20000000000 */
[----:B------:R-:W-:Y:S01]  /*0120*/  IMAD.MOV.U32 R6, RZ, RZ, R8 ;  /* 0x000000ffff067224 */ /* 0x000fe200078e0008 */
        /* <DEDUP_REMOVED lines=11> */
[----:B------:R-:W3:Y:S01]  /*01e0*/  LDG.E R15, desc[UR6][R2.64+-0x400] ;  /* 0xfffc0006020f7981 */ /* 0x000ee2000c1e1900 */
[----:B------:R-:W-:Y:S01]  /*01f0*/  ISETP.GT.U32.AND P0, PT, R0, 0xffaff, PT ;  /* 0x000ffaff0000780c */ /* 0x000fe20003f04070 */
[----:B---3--:R-:W-:-:S05]  /*0200*/  FADD R15, R8, R15 ;  /* 0x0000000f080f7221 */ /* 0x008fca0000000000 */
[----:B------:R-:W-:Y:S04]  /*0210*/  STG.E desc[UR6][R6.64+-0x400], R15 ;  /* 0xfffc000f06007986 */ /* 0x000fe8000c101906 */
[----:B------:R-:W3:Y:S04]  /*0220*/  LDG.E R8, desc[UR6][R4.64] ;  /* 0x0000000604087981 */ /* 0x000ee8000c1e1900 */
[----:B0-----:R-:W3:Y:S01]  /*0230*/  LDG.E R9, desc[UR6][R2.64] ;  /* 0x0000000602097981 */ /* 0x001ee2000c1e1900 */
[----:B------:R-:W-:Y:S01]  /*0240*/  ISETP.GT.U32.AND P1, PT, R0, 0xff9ff, PT ;  /* 0x000ff9ff0000780c */ /* 0x000fe20003f24070 */
[----:B---3--:R-:W-:-:S05]  /*0250*/  FADD R9, R8, R9 ;  /* 0x0000000908097221 */ /* 0x008fca0000000000 */
[----:B------:R0:W-:Y:S04]  /*0260*/  STG.E desc[UR6][R6.64], R9 ;  /* 0x0000000906007986 */ /* 0x0001e8000c101906 */
[----:B------:R-:W3:Y:S04]  /*0270*/  @!P0 LDG.E R8, desc[UR6][R4.64+0x400] ;  /* 0x0004000604088981 */ /* 0x000ee8000c1e1900 */
[----:B-1----:R-:W3:Y:S02]  /*0280*/  @!P0 LDG.E R11, desc[UR6][R2.64+0x400] ;  /* 0x00040006020b8981 */ /* 0x002ee4000c1e1900 */
[----:B---3--:R-:W-:-:S05]  /*0290*/  @!P0 FADD R11, R8, R11 ;  /* 0x0000000b080b8221 */ /* 0x008fca0000000000 */
[----:B------:R-:W-:Y:S04]  /*02a0*/  @!P0 STG.E desc[UR6][R6.64+0x400], R11 ;  /* 0x0004000b06008986 */ /* 0x000fe8000c101906 */
[----:B------:R-:W3:Y:S04]  /*02b0*/  @!P1 LDG.E R8, desc[UR6][R4.64+0x800] ;  /* 0x0008000604089981 */ /* 0x000ee8000c1e1900 */
[----:B--2---:R-:W3:Y:S01]  /*02c0*/  @!P1 LDG.E R13, desc[UR6][R2.64+0x800] ;  /* 0x00080006020d9981 */ /* 0x004ee2000c1e1900 */
[----:B------:R-:W-:Y:S01]  /*02d0*/  ISETP.GT.U32.AND P0, PT, R0, 0xff8ff, PT ;  /* 0x000ff8ff0000780c */ /* 0x000fe20003f04070 */
[----:B---3--:R-:W-:-:S05]  /*02e0*/  @!P1 FADD R13, R8, R13 ;  /* 0x0000000d080d9221 */ /* 0x008fca0000000000 */
[----:B------:R1:W-:Y:S07]  /*02f0*/  @!P1 STG.E desc[UR6][R6.64+0x800], R13 ;  /* 0x0008000d06009986 */ /* 0x0003ee000c101906 */
[----:B------:R-:W2:Y:S04]  /*0300*/  @!P0 LDG.E R8, desc[UR6][R4.64+0xc00] ;  /* 0x000c000604088981 */ /* 0x000ea8000c1e1900 */
[----:B0-----:R0:W2:Y:S01]  /*0310*/  @!P0 LDG.E R9, desc[UR6][R2.64+0xc00] ;  /* 0x000c000602098981 */ /* 0x0010a2000c1e1900 */
[----:B------:R-:W-:Y:S01]  /*0320*/  UMOV UR5, UR4 ;  /* 0x0000000400057c82 */ /* 0x000fe20008000000 */
[----:B------:R-:W-:Y:S01]  /*0330*/  IADD3 R0, PT, PT, R0, 0x800, RZ ;  /* 0x0000080000007810 */ /* 0x000fe20007ffe0ff */
[----:B------:R-:W-:-:S02]  /*0340*/  UISETP.GE.U32.AND UP0, UPT, UR5, 0xff800, UPT ;  /* 0x000ff8000500788c */ /* 0x000fc4000bf06070 */
[----:B------:R-:W-:Y:S01]  /*0350*/  UIADD3 UR4, UPT, UPT, UR4, 0x800, URZ ;  /* 0x0000080004047890 */ /* 0x000fe2000fffe0ff */
[----:B0-----:R-:W-:-:S04]  /*0360*/  IADD3 R2, P1, PT, R2, 0x2000, RZ ;  /* 0x0000200002027810 */ /* 0x001fc80007f3e0ff */
[----:B-1----:R-:W-:Y:S01]  /*0370*/  IADD3.X R13, PT, PT, RZ, R3, RZ, P1, !PT ;  /* 0x00000003ff0d7210 */ /* 0x002fe20000ffe4ff */
[----:B--2---:R-:W-:Y:S01]  /*0380*/  @!P0 FADD R9, R8, R9 ;  /* 0x0000000908098221 */ /* 0x004fe20000000000 */
[----:B------:R-:W-:-:S04]  /*0390*/  IADD3 R8, P2, PT, R6, 0x2000, RZ ;  /* 0x0000200006087810 */ /* 0x000fc80007f5e0ff */
[----:B------:R0:W-:Y:S01]  /*03a0*/  @!P0 STG.E desc[UR6][R6.64+0xc00], R9 ;  /* 0x000c000906008986 */ /* 0x0001e2000c101906 */
[----:B------:R-:W-:Y:S01]  /*03b0*/  IADD3 R4, P0, PT, R4, 0x2000, RZ ;  /* 0x0000200004047810 */ /* 0x000fe20007f1e0ff */
[----:B------:R-:W-:-:S04]  /*03c0*/  IMAD.X R11, RZ, RZ, R7, P2 ;  /* 0x000000ffff0b7224 */ /* 0x000fc800010e0607 */
[----:B------:R-:W-:Y:S01]  /*03d0*/  IMAD.X R5, RZ, RZ, R5, P0 ;  /* 0x000000ffff057224 */ /* 0x000fe200000e0605 */
[----:B------:R-:W-:Y:S07]  /*03e0*/  BRA.U !UP0, `(.L_x_2) ;  /* 0xfffffffd083c7547 */ /* 0x000fee000b83ffff */
[----:B------:R-:W-:Y:S05]  /*03f0*/  EXIT ;  /* 0x000000000000794d */ /* 0x000fea0003800000 */
.L_x_3:
        /* <DEDUP_REMOVED lines=16> */
.L_x_18:


//--------------------- .text._Z21vecAdd_gpu_kernel_1_2PfS_S_ --------------------------
	.section	.text._Z21vecAdd_gpu_kernel_1_2PfS_S_,"ax",@progbits
	.align	128
        .global         _Z21vecAdd_gpu_kernel_1_2PfS_S_
        .type           _Z21vecAdd_gpu_kernel_1_2PfS_S_,@function
        .size           _Z21vecAdd_gpu_kernel_1_2PfS_S_,(.L_x_19 - _Z21vecAdd_gpu_kernel_1_2PfS_S_)
        .other          _Z21vecAdd_gpu_kernel_1_2PfS_S_,@"STO_CUDA_ENTRY STV_DEFAULT"
_Z21vecAdd_gpu_kernel_1_2PfS_S_:
.text._Z21vecAdd_gpu_kernel_1_2PfS_S_:
[----:B------:R-:W-:Y:S01]  /*0000*/  LDC R1, c[0x0][0x37c] ;  /* 0x0000df00ff017b82 */ /* 0x000fe20000000800 */
[----:B------:R-:W0:Y:S01]  /*0010*/  S2R R0, SR_TID.X ;  /* 0x0000000000007919 */ /* 0x000e220000002100 */
[----:B------:R-:W1:Y:S01]  /*0020*/  LDCU.128 UR8, c[0x0][0x380] ;  /* 0x00007000ff0877ac */ /* 0x000e620008000c00 */
[----:B------:R-:W-:Y:S02]  /*0030*/  IMAD.MOV.U32 R2, RZ, RZ, 0x20 ;  /* 0x00000020ff027424 */ /* 0x000fe400078e00ff */
[----:B------:R-:W-:Y:S01]  /*0040*/  IMAD.MOV.U32 R3, RZ, RZ, 0x0 ;  /* 0x00000000ff037424 */ /* 0x000fe200078e00ff */
[----:B------:R-:W2:Y:S01]  /*0050*/  LDCU.64 UR4, c[0x0][0x390] ;  /* 0x00007200ff0477ac */ /* 0x000ea20008000a00 */
[----:B------:R-:W3:Y:S01]  /*0060*/  LDCU.64 UR6, c[0x0][0x358] ;  /* 0x00006b00ff0677ac */ /* 0x000ee20008000a00 */
[----:B0-----:R-:W-:-:S03]  /*0070*/  IMAD.WIDE.U32 R2, R0, 0x4, R2 ;  /* 0x0000000400027825 */ /* 0x001fc600078e0002 */
[C---:B-1----:R-:W-:Y:S02]  /*0080*/  IADD3 R4, P0, PT, R2.reuse, UR10, RZ ;  /* 0x0000000a02047c10 */ /* 0x042fe4000ff1e0ff */
[C---:B------:R-:W-:Y:S02]  /*0090*/  IADD3 R10, P1, PT, R2.reuse, UR8, RZ ;  /* 0x00000008020a7c10 */ /* 0x040fe4000ff3e0ff */
[----:B--2---:R-:W-:Y:S01]  /*00a0*/  IADD3 R8, P2, PT, R2, UR4, RZ ;  /* 0x0000000402087c10 */ /* 0x004fe2000ff5e0ff */
[----:B------:R-:W-:Y:S01]  /*00b0*/  UMOV UR4, URZ ;  /* 0x000000ff00047c82 */ /* 0x000fe20008000000 */
[C---:B------:R-:W-:Y:S02]  /*00c0*/  IADD3.X R5, PT, PT, R3.reuse, UR11, RZ, P0, !PT ;  /* 0x0000000b03057c10 */ /* 0x040fe400087fe4ff */
[C---:B------:R-:W-:Y:S02]  /*00d0*/  IADD3.X R9, PT, PT, R3.reuse, UR9, RZ, P1, !PT ;  /* 0x0000000903097c10 */ /* 0x040fe40008ffe4ff */
[----:B---3--:R-:W-:-:S07]  /*00e0*/  IADD3.X R13, PT, PT, R3, UR5, RZ, P2, !PT ;  /* 0x00000005030d7c10 */ /* 0x008fce00097fe4ff */
.L_x_4:
[----:B------:R-:W-:Y:S01]  /*00f0*/  ISETP.GT.U32.AND P0, PT, R0, 0xfffff, PT ;  /* 0x000fffff0000780c */ /* 0x000fe20003f04070 */
[----:B------:R-:W-:Y:S02]  /*0100*/  IMAD.MOV.U32 R2, RZ, RZ, R10 ;  /* 0x000000ffff027224 */ /* 0x000fe400078e000a */
[----:B------:R-:W-:-:S10]  /*0110*/  IMAD.MOV.U32 R3, RZ, RZ, R9 ;  /* 0x000000ffff037224 */ /* 0x000fd400078e0009 */
[----:B-1----:R-:W2:Y:S04]  /*0120*/  @!P0 LDG.E R6, desc[UR6][R4.64+-0x20] ;  /* 0xffffe00604068981 */ /* 0x002ea8000c1e1900 */
[----:B------:R-:W2:Y:S01]  /*0130*/  @!P0 LDG.E R7, desc[UR6][R2.64+-0x20] ;  /* 0xffffe00602078981 */ /* 0x000ea2000c1e1900 */
[----:B------:R-:W-:Y:S01]  /*0140*/  ISETP.GT.U32.AND P1, PT, R0, 0xffffd, PT ;  /* 0x000ffffd0000780c */ /* 0x000fe20003f24070 */
[----:B--2---:R-:W-:Y:S01]  /*0150*/  @!P0 FADD R9, R6, R7 ;  /* 0x0000000706098221 */ /* 0x004fe20000000000 */
[----:B------:R-:W-:Y:S01]  /*0160*/  IMAD.MOV.U32 R6, RZ, RZ, R8 ;  /* 0x000000ffff067224 */ /* 0x000fe200078e0008 */
[----:B------:R-:W-:-:S05]  /*0170*/  MOV R7, R13 ;  /* 0x0000000d00077202 */ /* 0x000fca0000000f00 */
[----:B------:R0:W-:Y:S05]  /*0180*/  @!P0 STG.E desc[UR6][R6.64+-0x20], R9 ;  /* 0xffffe00906008986 */ /* 0x0001ea000c101906 */
[----:B------:R-:W2:Y:S04]  /*0190*/  @!P1 LDG.E R8, desc[UR6][R4.64+-0x18] ;  /* 0xffffe80604089981 */ /* 0x000ea8000c1e1900 */
[----:B------:R-:W2:Y:S01]  /*01a0*/  @!P1 LDG.E R11, desc[UR6][R2.64+-0x18] ;  /* 0xffffe806020b9981 */ /* 0x000ea2000c1e1900 */
[----:B------:R-:W-:Y:S01]  /*01b0*/  ISETP.GT.U32.AND P0, PT, R0, 0xffffb, PT ;  /* 0x000ffffb0000780c */ /* 0x000fe20003f04070 */
[----:B--2---:R-:W-:-:S05]  /*01c0*/  @!P1 FADD R11, R8, R11 ;  /* 0x0000000b080b9221 */ /* 0x004fca0000000000 */
[----:B------:R1:W-:Y:S07]  /*01d0*/  @!P1 STG.E desc[UR6][R6.64+-0x18], R11 ;  /* 0xffffe80b06009986 */ /* 0x0003ee000c101906 */
[----:B------:R-:W2:Y:S04]  /*01e0*/  @!P0 LDG.E R8, desc[UR6][R4.64+-0x10] ;  /* 0xfffff00604088981 */ /* 0x000ea8000c1e1900 */
[----:B------:R-:W2:Y:S01]  /*01f0*/  @!P0 LDG.E R13, desc[UR6][R2.64+-0x10] ;  /* 0xfffff006020d8981 */ /* 0x000ea2000c1e1900 */
[----:B------:R-:W-:Y:S01]  /*0200*/  ISETP.GT.U32.AND P1, PT, R0, 0xffff9, PT ;  /* 0x000ffff90000780c */ /* 0x000fe20003f24070 */
[----:B--2---:R-:W-:-:S05]  /*0210*/  @!P0 FADD R13, R8, R13 ;  /* 0x0000000d080d8221 */ /* 0x004fca0000000000 */
[----:B------:R2:W-:Y:S07]  /*0220*/  @!P0 STG.E desc[UR6][R6.64+-0x10], R13 ;  /* 0xfffff00d06008986 */ /* 0x0005ee000c101906 */
[----:B------:R-:W3:Y:S04]  /*0230*/  @!P1 LDG.E R8, desc[UR6][R4.64+-0x8] ;  /* 0xfffff80604089981 */ /* 0x000ee8000c1e1900 */
[----:B0-----:R-:W3:Y:S01]  /*0240*/  @!P1 LDG.E R9, desc[UR6][R2.64+-0x8] ;  /* 0xfffff80602099981 */ /* 0x001ee2000c1e1900 */
[----:B------:R-:W-:Y:S01]  /*0250*/  ISETP.GT.U32.AND P0, PT, R0, 0xffff7, PT ;  /* 0x000ffff70000780c */ /* 0x000fe20003f04070 */
[----:B---3--:R-:W-:-:S05]  /*0260*/  @!P1 FADD R9, R8, R9 ;  /* 0x0000000908099221 */ /* 0x008fca0000000000 */
[----:B------:R0:W-:Y:S07]  /*0270*/  @!P1 STG.E desc[UR6][R6.64+-0x8], R9 ;  /* 0xfffff80906009986 */ /* 0x0001ee000c101906 */
[----:B------:R-:W3:Y:S04]  /*0280*/  @!P0 LDG.E R8, desc[UR6][R4.64] ;  /* 0x0000000604088981 */ /* 0x000ee8000c1e1900 */
[----:B-1----:R-:W3:Y:S01]  /*0290*/  @!P0 LDG.E R11, desc[UR6][R2.64] ;  /* 0x00000006020b8981 */ /* 0x002ee2000c1e1900 */
[----:B------:R-:W-:Y:S01]  /*02a0*/  ISETP.GT.U32.AND P1, PT, R0, 0xffff5, PT ;  /* 0x000ffff50000780c */ /* 0x000fe20003f24070 */
[----:B---3--:R-:W-:-:S05]  /*02b0*/  @!P0 FADD R11, R8, R11 ;  /* 0x0000000b080b8221 */ /* 0x008fca0000000000 */
[----:B------:R1:W-:Y:S07]  /*02c0*/  @!P0 STG.E desc[UR6][R6.64], R11 ;  /* 0x0000000b06008986 */ /* 0x0003ee000c101906 */
[----:B------:R-:W3:Y:S04]  /*02d0*/  @!P1 LDG.E R8, desc[UR6][R4.64+0x8] ;  /* 0x0000080604089981 */ /* 0x000ee8000c1e1900 */
[----:B--2---:R-:W3:Y:S01]  /*02e0*/  @!P1 LDG.E R13, desc[UR6][R2.64+0x8] ;  /* 0x00000806020d9981 */ /* 0x004ee2000c1e1900 */
[----:B------:R-:W-:Y:S01]  /*02f0*/  ISETP.GT.U32.AND P0, PT, R0, 0xffff3, PT ;  /* 0x000ffff30000780c */ /* 0x000fe20003f04070 */
[----:B---3--:R-:W-:-:S05]  /*0300*/  @!P1 FADD R13, R8, R13 ;  /* 0x0000000d080d9221 */ /* 0x008fca0000000000 */
[----:B------:R2:W-:Y:S07]  /*0310*/  @!P1 STG.E desc[UR6][R6.64+0x8], R13 ;  /* 0x0000080d06009986 */ /* 0x0005ee000c101906 */
[----:B------:R-:W3:Y:S04]  /*0320*/  @!P0 LDG.E R8, desc[UR6][R4.64+0x10] ;  /* 0x0000100604088981 */ /* 0x000ee8000c1e1900 */
[----:B0-----:R-:W3:Y:S01]  /*0330*/  @!P0 LDG.E R9, desc[UR6][R2.64+0x10] ;  /* 0x0000100602098981 */ /* 0x001ee2000c1e1900 */
[----:B------:R-:W-:Y:S01]  /*0340*/  ISETP.GT.U32.AND P1, PT, R0, 0xffff1, PT ;  /* 0x000ffff10000780c */ /* 0x000fe20003f24070 */
[----:B---3--:R-:W-:-:S05]  /*0350*/  @!P0 FADD R9, R8, R9 ;  /* 0x0000000908098221 */ /* 0x008fca0000000000 */
[----:B------:R0:W-:Y:S07]  /*0360*/  @!P0 STG.E desc[UR6][R6.64+0x10], R9 ;  /* 0x0000100906008986 */ /* 0x0001ee000c101906 */
[----:B------:R3:W4:Y:S04]  /*0370*/  @!P1 LDG.E R8, desc[UR6][R4.64+0x18] ;  /* 0x0000180604089981 */ /* 0x000728000c1e1900 */
[----:B-1----:R-:W4:Y:S01]  /*0380*/  @!P1 LDG.E R11, desc[UR6][R2.64+0x18] ;  /* 0x00001806020b9981 */ /* 0x002f22000c1e1900 */
[----:B------:R-:W-:Y:S01]  /*0390*/  UMOV UR5, UR4 ;  /* 0x0000000400057c82 */ /* 0x000fe20008000000 */
[----:B------:R-:W-:Y:S01]  /*03a0*/  VIADD R0, R0, 0x10 ;  /* 0x0000001000007836 */ /* 0x000fe20000000000 */
[----:B------:R-:W-:-:S02]  /*03b0*/  UISETP.GE.U32.AND UP0, UPT, UR5, 0xffff0, UPT ;  /* 0x000ffff00500788c */ /* 0x000fc4000bf06070 */
[----:B------:R-:W-:Y:S01]  /*03c0*/  UIADD3 UR4, UPT, UPT, UR4, 0x10, URZ ;  /* 0x0000001004047890 */ /* 0x000fe2000fffe0ff */
[----:B---3--:R-:W-:-:S05]  /*03d0*/  IADD3 R4, P0, PT, R4, 0x40, RZ ;  /* 0x0000004004047810 */ /* 0x008fca0007f1e0ff */
[----:B------:R-:W-:Y:S02]  /*03e0*/  IMAD.X R5, RZ, RZ, R5, P0 ;  /* 0x000000ffff057224 */ /* 0x000fe400000e0605 */
[----:B----4-:R-:W-:Y:S01]  /*03f0*/  @!P1 FADD R11, R8, R11 ;  /* 0x0000000b080b9221 */ /* 0x010fe20000000000 */
[----:B------:R-:W-:-:S04]  /*0400*/  IADD3 R8, P2, PT, R6, 0x40, RZ ;  /* 0x0000004006087810 */ /* 0x000fc80007f5e0ff */
[----:B------:R1:W-:Y:S01]  /*0410*/  @!P1 STG.E desc[UR6][R6.64+0x18], R11 ;  /* 0x0000180b06009986 */ /* 0x0003e2000c101906 */
[----:B------:R-:W-:Y:S02]  /*0420*/  IADD3 R10, P1, PT, R2, 0x40, RZ ;  /* 0x00000040020a7810 */ /* 0x000fe40007f3e0ff */
[----:B--2---:R-:W-:-:S03]  /*0430*/  IADD3.X R13, PT, PT, RZ, R7, RZ, P2, !PT ;  /* 0x00000007ff0d7210 */ /* 0x004fc600017fe4ff */
[----:B0-----:R-:W-:Y:S01]  /*0440*/  IMAD.X R9, RZ, RZ, R3, P1 ;  /* 0x000000ffff097224 */ /* 0x001fe200008e0603 */
[----:B------:R-:W-:Y:S07]  /*0450*/  BRA.U !UP0, `(.L_x_4) ;  /* 0xfffffffd08247547 */ /* 0x000fee000b83ffff */
[----:B------:R-:W-:Y:S05]  /*0460*/  EXIT ;  /* 0x000000000000794d */ /* 0x000fea0003800000 */
.L_x_5:
        /* <DEDUP_REMOVED lines=9> */
.L_x_19:


//--------------------- .text._Z21vecAdd_gpu_kernel_1_1PfS_S_ --------------------------
	.section	.text._Z21vecAdd_gpu_kernel_1_1PfS_S_,"ax",@progbits
	.align	128
        .global         _Z21vecAdd_gpu_kernel_1_1PfS_S_
        .type           _Z21vecAdd_gpu_kernel_1_1PfS_S_,@function
        .size           _Z21vecAdd_gpu_kernel_1_1PfS_S_,(.L_x_20 - _Z21vecAdd_gpu_kernel_1_1PfS_S_)
        .other          _Z21vecAdd_gpu_kernel_1_1PfS_S_,@"STO_CUDA_ENTRY STV_DEFAULT"
_Z21vecAdd_gpu_kernel_1_1PfS_S_:
.text._Z21vecAdd_gpu_kernel_1_1PfS_S_:
[----:B------:R-:W-:Y:S01]  /*0000*/  LDC R1, c[0x0][0x37c] ;  /* 0x0000df00ff017b82 */ /* 0x000fe20000000800 */
[----:B------:R-:W0:Y:S01]  /*0010*/  LDCU.128 UR4, c[0x0][0x380] ;  /* 0x00007000ff0477ac */ /* 0x000e220008000c00 */
[----:B------:R-:W1:Y:S01]  /*0020*/  LDCU.64 UR10, c[0x0][0x390] ;  /* 0x00007200ff0a77ac */ /* 0x000e620008000a00 */
[----:B------:R-:W2:Y:S01]  /*0030*/  LDCU.64 UR12, c[0x0][0x358] ;  /* 0x00006b00ff0c77ac */ /* 0x000ea20008000a00 */
[----:B0-----:R-:W-:Y:S02]  /*0040*/  UIADD3 UR8, UP0, UPT, UR6, 0x20, URZ ;  /* 0x0000002006087890 */ /* 0x001fe4000ff1e0ff */
[----:B------:R-:W-:Y:S02]  /*0050*/  UIADD3 UR6, UP1, UPT, UR4, 0x20, URZ ;  /* 0x0000002004067890 */ /* 0x000fe4000ff3e0ff */
[----:B-1----:R-:W-:Y:S02]  /*0060*/  UIADD3 UR4, UP2, UPT, UR10, 0x20, URZ ;  /* 0x000000200a047890 */ /* 0x002fe4000ff5e0ff */
[----:B------:R-:W-:Y:S01]  /*0070*/  UIADD3.X UR9, UPT, UPT, URZ, UR7, URZ, UP0, !UPT ;  /* 0x00000007ff097290 */ /* 0x000fe200087fe4ff */
[----:B------:R-:W-:Y:S01]  /*0080*/  MOV R9, UR8 ;  /* 0x0000000800097c02 */ /* 0x000fe20008000f00 */
[----:B------:R-:W-:Y:S01]  /*0090*/  UIADD3.X UR7, UPT, UPT, URZ, UR5, URZ, UP1, !UPT ;  /* 0x00000005ff077290 */ /* 0x000fe20008ffe4ff */
[----:B------:R-:W-:Y:S01]  /*00a0*/  MOV R0, UR6 ;  /* 0x0000000600007c02 */ /* 0x000fe20008000f00 */
[----:B------:R-:W-:Y:S01]  /*00b0*/  UIADD3.X UR5, UPT, UPT, URZ, UR11, URZ, UP2, !UPT ;  /* 0x0000000bff057290 */ /* 0x000fe200097fe4ff */
[----:B------:R-:W-:Y:S01]  /*00c0*/  MOV R8, UR4 ;  /* 0x0000000400087c02 */ /* 0x000fe20008000f00 */
[----:B------:R-:W-:Y:S01]  /*00d0*/  UMOV UR4, URZ ;  /* 0x000000ff00047c82 */ /* 0x000fe20008000000 */
[----:B------:R-:W-:-:S02]  /*00e0*/  MOV R10, UR9 ;  /* 0x00000009000a7c02 */ /* 0x000fc40008000f00 */
[----:B------:R-:W-:Y:S02]  /*00f0*/  MOV R3, UR7 ;  /* 0x0000000700037c02 */ /* 0x000fe40008000f00 */
[----:B--2---:R-:W-:-:S07]  /*0100*/  MOV R11, UR5 ;  /* 0x00000005000b7c02 */ /* 0x004fce0008000f00 */
.L_x_6:
[----:B------:R-:W-:Y:S02]  /*0110*/  MOV R4, R9 ;  /* 0x0000000900047202 */ /* 0x000fe40000000f00 */
[----:B------:R-:W-:Y:S02]  /*0120*/  MOV R5, R10 ;  /* 0x0000000a00057202 */ /* 0x000fe40000000f00 */
[----:B------:R-:W-:-:S03]  /*0130*/  MOV R2, R0 ;  /* 0x0000000000027202 */ /* 0x000fc60000000f00 */
[----:B--2---:R-:W2:Y:S04]  /*0140*/  LDG.E R0, desc[UR12][R4.64+-0x20] ;  /* 0xffffe00c04007981 */ /* 0x004ea8000c1e1900 */
[----:B------:R-:W2:Y:S01]  /*0150*/  LDG.E R7, desc[UR12][R2.64+-0x20] ;  /* 0xffffe00c02077981 */ /* 0x000ea2000c1e1900 */
        /* <DEDUP_REMOVED lines=61> */
[----:B---3--:R-:W4:Y:S01]  /*0530*/  LDG.E R15, desc[UR12][R2.64+0x1c] ;  /* 0x00001c0c020f7981 */ /* 0x008f22000c1e1900 */
[----:B------:R-:W-:Y:S01]  /*0540*/  UIADD3 UR4, UPT, UPT, UR4, 0x10, URZ ;  /* 0x0000001004047890 */ /* 0x000fe2000fffe0ff */
[----:B0-----:R-:W-:-:S02]  /*0550*/  IADD3 R9, P0, PT, R4, 0x40, RZ ;  /* 0x0000004004097810 */ /* 0x001fc40007f1e0ff */
[----:B------:R-:W-:Y:S01]  /*0560*/  IADD3 R8, P2, PT, R6, 0x40, RZ ;  /* 0x0000004006087810 */ /* 0x000fe20007f5e0ff */
[----:B------:R-:W-:Y:S01]  /*0570*/  UISETP.NE.AND UP0, UPT, UR4, 0x100000, UPT ;  /* 0x001000000400788c */ /* 0x000fe2000bf05270 */
[----:B------:R-:W-:Y:S02]  /*0580*/  IADD3.X R10, PT, PT, RZ, R5, RZ, P0, !PT ;  /* 0x00000005ff0a7210 */ /* 0x000fe400007fe4ff */
[----:B-1----:R-:W-:Y:S01]  /*0590*/  IADD3.X R11, PT, PT, RZ, R7, RZ, P2, !PT ;  /* 0x00000007ff0b7210 */ /* 0x002fe200017fe4ff */
[----:B----4-:R-:W-:Y:S01]  /*05a0*/  FADD R15, R0, R15 ;  /* 0x0000000f000f7221 */ /* 0x010fe20000000000 */
[----:B------:R-:W-:-:S04]  /*05b0*/  IADD3 R0, P1, PT, R2, 0x40, RZ ;  /* 0x0000004002007810 */ /* 0x000fc80007f3e0ff */
[----:B------:R2:W-:Y:S01]  /*05c0*/  STG.E desc[UR12][R6.64+0x1c], R15 ;  /* 0x00001c0f06007986 */ /* 0x0005e2000c10190c */
[----:B------:R-:W-:Y:S01]  /*05d0*/  IADD3.X R3, PT, PT, RZ, R3, RZ, P1, !PT ;  /* 0x00000003ff037210 */ /* 0x000fe20000ffe4ff */
[----:B------:R-:W-:Y:S07]  /*05e0*/  BRA.U UP0, `(.L_x_6) ;  /* 0xfffffff900c87547 */ /* 0x000fee000b83ffff */
[----:B------:R-:W-:Y:S05]  /*05f0*/  EXIT ;  /* 0x000000000000794d */ /* 0x000fea0003800000 */
.L_x_7:
        /* <DEDUP_REMOVED lines=16> */
.L_x_20:


//--------------------- .text._Z23vecAdd_gpu_kernel_256_2PfS_S_ --------------------------
	.section	.text._Z23vecAdd_gpu_kernel_256_2PfS_S_,"ax",@progbits
	.align	128
        .global         _Z23vecAdd_gpu_kernel_256_2PfS_S_
        .type           _Z23vecAdd_gpu_kernel_256_2PfS_S_,@function
        .size           _Z23vecAdd_gpu_kernel_256_2PfS_S_,(.L_x_21 - _Z23vecAdd_gpu_kernel_256_2PfS_S_)
        .other          _Z23vecAdd_gpu_kernel_256_2PfS_S_,@"STO_CUDA_ENTRY STV_DEFAULT"
_Z23vecAdd_gpu_kernel_256_2PfS_S_:
.text._Z23vecAdd_gpu_kernel_256_2PfS_S_:
[----:B------:R-:W-:Y:S01]  /*0000*/  LDC R1, c[0x0][0x37c] ;  /* 0x0000df00ff017b82 */ /* 0x000fe20000000800 */
[----:B------:R-:W0:Y:S01]  /*0010*/  S2R R0, SR_CTAID.X ;  /* 0x0000000000007919 */ /* 0x000e220000002500 */
[----:B------:R-:W0:Y:S01]  /*0020*/  LDCU UR4, c[0x0][0x360] ;  /* 0x00006c00ff0477ac */ /* 0x000e220008000800 */
[----:B------:R-:W0:Y:S01]  /*0030*/  S2R R3, SR_TID.X ;  /* 0x0000000000037919 */ /* 0x000e220000002100 */
[----:B------:R-:W1:Y:S01]  /*0040*/  LDCU.64 UR6, c[0x0][0x358] ;  /* 0x00006b00ff0677ac */ /* 0x000e620008000a00 */
[----:B0-----:R-:W-:Y:S01]  /*0050*/  IMAD R0, R0, UR4, R3 ;  /* 0x0000000400007c24 */ /* 0x001fe2000f8e0203 */
[----:B------:R-:W-:-:S04]  /*0060*/  UMOV UR4, 0xe00 ;  /* 0x00000e0000047882 */ /* 0x000fc80000000000 */
[----:B-1----:R-:W-:-:S07]  /*0070*/  IADD3 R0, PT, PT, R0, 0x800, RZ ;  /* 0x0000080000007810 */ /* 0x002fce0007ffe0ff */
.L_x_8:
[----:B-1----:R-:W0:Y:S01]  /*0080*/  LDC.64 R2, c[0x0][0x388] ;  /* 0x0000e200ff027b82 */ /* 0x002e220000000a00 */
[----:B------:R-:W-:-:S04]  /*0090*/  IADD3 R13, PT, PT, R0, -0x800, RZ ;  /* 0xfffff800000d7810 */ /* 0x000fc80007ffe0ff */
[----:B------:R-:W-:-:S03]  /*00a0*/  ISETP.GT.U32.AND P1, PT, R13, 0xfffff, PT ;  /* 0x000fffff0d00780c */ /* 0x000fc60003f24070 */
[----:B------:R-:W1:Y:S01]  /*00b0*/  LDC.64 R4, c[0x0][0x380] ;  /* 0x0000e000ff047b82 */ /* 0x000e620000000a00 */
[----:B------:R-:W-:-:S07]  /*00c0*/  IADD3 R19, PT, PT, R0, -0x600, RZ ;  /* 0xfffffa0000137810 */ /* 0x000fce0007ffe0ff */
[----:B------:R-:W2:Y:S02]  /*00d0*/  LDC.64 R8, c[0x0][0x388] ;  /* 0x0000e200ff087b82 */ /* 0x000ea40000000a00 */
[----:B0-----:R-:W-:-:S06]  /*00e0*/  @!P1 IMAD.WIDE.U32 R2, R13, 0x4, R2 ;  /* 0x000000040d029825 */ /* 0x001fcc00078e0002 */
[----:B------:R-:W0:Y:S01]  /*00f0*/  @!P1 LDC.64 R6, c[0x0][0x390] ;  /* 0x0000e400ff069b82 */ /* 0x000e220000000a00 */
[----:B------:R-:W3:Y:S01]  /*0100*/  @!P1 LDG.E R2, desc[UR6][R2.64] ;  /* 0x0000000602029981 */ /* 0x000ee2000c1e1900 */
[----:B-1----:R-:W-:-:S06]  /*0110*/  @!P1 IMAD.WIDE.U32 R4, R13, 0x4, R4 ;  /* 0x000000040d049825 */ /* 0x002fcc00078e0004 */
[----:B------:R-:W1:Y:S01]  /*0120*/  LDC.64 R10, c[0x0][0x380] ;  /* 0x0000e000ff0a7b82 */ /* 0x000e620000000a00 */
[----:B------:R-:W3:Y:S01]  /*0130*/  @!P1 LDG.E R5, desc[UR6][R4.64] ;  /* 0x0000000604059981 */ /* 0x000ee2000c1e1900 */
[----:B------:R-:W-:Y:S01]  /*0140*/  ISETP.GT.U32.AND P0, PT, R19, 0xfffff, PT ;  /* 0x000fffff1300780c */ /* 0x000fe20003f04070 */
[----:B0-----:R-:W-:-:S05]  /*0150*/  @!P1 IMAD.WIDE.U32 R6, R13, 0x4, R6 ;  /* 0x000000040d069825 */ /* 0x001fca00078e0006 */
[----:B------:R-:W0:Y:S07]  /*0160*/  LDC.64 R12, c[0x0][0x380] ;  /* 0x0000e000ff0c7b82 */ /* 0x000e2e0000000a00 */
[----:B--2---:R-:W-:-:S04]  /*0170*/  @!P0 IMAD.WIDE.U32 R8, R19, 0x4, R8 ;  /* 0x0000000413088825 */ /* 0x004fc800078e0008 */
[----:B-1----:R-:W-:-:S04]  /*0180*/  @!P0 IMAD.WIDE.U32 R10, R19, 0x4, R10 ;  /* 0x00000004130a8825 */ /* 0x002fc800078e000a */
[----:B---3--:R-:W-:Y:S02]  /*0190*/  @!P1 FADD R15, R2, R5 ;  /* 0x00000005020f9221 */ /* 0x008fe40000000000 */
[----:B------:R-:W1:Y:S03]  /*01a0*/  @!P0 LDC.64 R2, c[0x0][0x390] ;  /* 0x0000e400ff028b82 */ /* 0x000e660000000a00 */
[----:B------:R0:W-:Y:S04]  /*01b0*/  @!P1 STG.E desc[UR6][R6.64], R15 ;  /* 0x0000000f06009986 */ /* 0x0001e8000c101906 */
[----:B------:R-:W2:Y:S01]  /*01c0*/  @!P0 LDG.E R8, desc[UR6][R8.64] ;  /* 0x0000000608088981 */ /* 0x000ea2000c1e1900 */
[----:B------:R-:W3:Y:S03]  /*01d0*/  LDC.64 R4, c[0x0][0x388] ;  /* 0x0000e200ff047b82 */ /* 0x000ee60000000a00 */
[----:B------:R-:W2:Y:S01]  /*01e0*/  @!P0 LDG.E R11, desc[UR6][R10.64] ;  /* 0x000000060a0b8981 */ /* 0x000ea2000c1e1900 */
[----:B------:R-:W-:-:S04]  /*01f0*/  IADD3 R21, PT, PT, R0, -0x400, RZ ;  /* 0xfffffc0000157810 */ /* 0x000fc80007ffe0ff */
[----:B------:R-:W-:Y:S01]  /*0200*/  ISETP.GT.U32.AND P1, PT, R21, 0xfffff, PT ;  /* 0x000fffff1500780c */ /* 0x000fe20003f24070 */
[----:B-1----:R-:W-:-:S12]  /*0210*/  @!P0 IMAD.WIDE.U32 R2, R19, 0x4, R2 ;  /* 0x0000000413028825 */ /* 0x002fd800078e0002 */
[C---:B0-----:R-:W-:Y:S02]  /*0220*/  @!P1 IMAD.WIDE.U32 R6, R21.reuse, 0x4, R12 ;  /* 0x0000000415069825 */ /* 0x041fe400078e000c */
[----:B------:R-:W0:Y:S02]  /*0230*/  LDC.64 R12, c[0x0][0x380] ;  /* 0x0000e000ff0c7b82 */ /* 0x000e240000000a00 */
[----:B---3--:R-:W-:-:S04]  /*0240*/  @!P1 IMAD.WIDE.U32 R4, R21, 0x4, R4 ;  /* 0x0000000415049825 */ /* 0x008fc800078e0004 */
[----:B--2---:R-:W-:Y:S02]  /*0250*/  @!P0 FADD R17, R8, R11 ;  /* 0x0000000b08118221 */ /* 0x004fe40000000000 */
        /* <DEDUP_REMOVED lines=14> */
[----:B------:R-:W3:Y:S01]  /*0340*/  @!P0 LDG.E R10, desc[UR6][R10.64] ;  /* 0x000000060a0a8981 */ /* 0x000ee2000c1e1900 */
[----:B------:R-:W4:Y:S03]  /*0350*/  LDC.64 R6, c[0x0][0x388] ;  /* 0x0000e200ff067b82 */ /* 0x000f260000000a00 */
[----:B------:R-:W3:Y:S01]  /*0360*/  @!P0 LDG.E R3, desc[UR6][R2.64] ;  /* 0x0000000602038981 */ /* 0x000ee2000c1e1900 */
[----:B------:R-:W-:-:S04]  /*0370*/  ISETP.GT.U32.AND P1, PT, R0, 0xfffff, PT ;  /* 0x000fffff0000780c */ /* 0x000fc80003f24070 */
[----:B--2---:R-:W2:Y:S01]  /*0380*/  LDC.64 R8, c[0x0][0x388] ;  /* 0x0000e200ff087b82 */ /* 0x004ea20000000a00 */
[----:B-1----:R-:W-:-:S08]  /*0390*/  @!P0 IMAD.WIDE.U32 R4, R19, 0x4, R4 ;  /* 0x0000000413048825 */ /* 0x002fd000078e0004 */
[----:B0-----:R-:W-:-:S04]  /*03a0*/  @!P1 IMAD.WIDE.U32 R12, R0, 0x4, R12 ;  /* 0x00000004000c9825 */ /* 0x001fc800078e000c */
[----:B----4-:R-:W-:-:S04]  /*03b0*/  @!P1 IMAD.WIDE.U32 R6, R0, 0x4, R6 ;  /* 0x0000000400069825 */ /* 0x010fc800078e0006 */
[----:B---3--:R-:W-:Y:S02]  /*03c0*/  @!P0 FADD R17, R10, R3 ;  /* 0x000000030a118221 */ /* 0x008fe40000000000 */
[----:B------:R-:W0:Y:S03]  /*03d0*/  @!P1 LDC.64 R2, c[0x0][0x390] ;  /* 0x0000e400ff029b82 */ /* 0x000e260000000a00 */
[----:B------:R1:W-:Y:S04]  /*03e0*/  @!P0 STG.E desc[UR6][R4.64], R17 ;  /* 0x0000001104008986 */ /* 0x0003e8000c101906 */
[----:B------:R-:W3:Y:S01]  /*03f0*/  @!P1 LDG.E R6, desc[UR6][R6.64] ;  /* 0x0000000606069981 */ /* 0x000ee2000c1e1900 */
[----:B------:R-:W1:Y:S03]  /*0400*/  LDC.64 R10, c[0x0][0x380] ;  /* 0x0000e000ff0a7b82 */ /* 0x000e660000000a00 */
[----:B------:R-:W3:Y:S01]  /*0410*/  @!P1 LDG.E R13, desc[UR6][R12.64] ;  /* 0x000000060c0d9981 */ /* 0x000ee2000c1e1900 */
[----:B------:R-:W-:-:S04]  /*0420*/  IADD3 R19, PT, PT, R0, 0x200, RZ ;  /* 0x0000020000137810 */ /* 0x000fc80007ffe0ff */
[----:B------:R-:W-:Y:S01]  /*0430*/  ISETP.GT.U32.AND P0, PT, R19, 0xfffff, PT ;  /* 0x000fffff1300780c */ /* 0x000fe20003f04070 */
[----:B0-----:R-:W-:-:S12]  /*0440*/  @!P1 IMAD.WIDE.U32 R2, R0, 0x4, R2 ;  /* 0x0000000400029825 */ /* 0x001fd800078e0002 */
[----:B--2---:R-:W-:-:S04]  /*0450*/  @!P0 IMAD.WIDE.U32 R8, R19, 0x4, R8 ;  /* 0x0000000413088825 */ /* 0x004fc800078e0008 */
[----:B-1----:R-:W-:Y:S02]  /*0460*/  @!P0 IMAD.WIDE.U32 R4, R19, 0x4, R10 ;  /* 0x0000000413048825 */ /* 0x002fe400078e000a */
[----:B------:R-:W0:Y:S02]  /*0470*/  LDC.64 R10, c[0x0][0x388] ;  /* 0x0000e200ff0a7b82 */ /* 0x000e240000000a00 */
[----:B---3--:R-:W-:-:S06]  /*0480*/  @!P1 FADD R15, R6, R13 ;  /* 0x0000000d060f9221 */ /* 0x008fcc0000000000 */
[----:B------:R-:W1:Y:S01]  /*0490*/  @!P0 LDC.64 R6, c[0x0][0x390] ;  /* 0x0000e400ff068b82 */ /* 0x000e620000000a00 */
[----:B------:R2:W-:Y:S04]  /*04a0*/  @!P1 STG.E desc[UR6][R2.64], R15 ;  /* 0x0000000f02009986 */ /* 0x0005e8000c101906 */
[----:B------:R-:W3:Y:S03]  /*04b0*/  @!P0 LDG.E R8, desc[UR6][R8.64] ;  /* 0x0000000608088981 */ /* 0x000ee6000c1e1900 */
[----:B------:R-:W2:Y:S01]  /*04c0*/  LDC.64 R12, c[0x0][0x380] ;  /* 0x0000e000ff0c7b82 */ /* 0x000ea20000000a00 */
[----:B------:R-:W3:Y:S01]  /*04d0*/  @!P0 LDG.E R5, desc[UR6][R4.64] ;  /* 0x0000000604058981 */ /* 0x000ee2000c1e1900 */
[----:B------:R-:W-:-:S04]  /*04e0*/  IADD3 R21, PT, PT, R0, 0x400, RZ ;  /* 0x0000040000157810 */ /* 0x000fc80007ffe0ff */
[----:B------:R-:W-:Y:S01]  /*04f0*/  ISETP.GT.U32.AND P1, PT, R21, 0xfffff, PT ;  /* 0x000fffff1500780c */ /* 0x000fe20003f24070 */
[----:B-1----:R-:W-:-:S12]  /*0500*/  @!P0 IMAD.WIDE.U32 R6, R19, 0x4, R6 ;  /* 0x0000000413068825 */ /* 0x002fd800078e0006 */
[----:B0-----:R-:W-:-:S04]  /*0510*/  @!P1 IMAD.WIDE.U32 R10, R21, 0x4, R10 ;  /* 0x00000004150a9825 */ /* 0x001fc800078e000a */
[----:B--2---:R-:W-:Y:S02]  /*0520*/  @!P1 IMAD.WIDE.U32 R2, R21, 0x4, R12 ;  /* 0x0000000415029825 */ /* 0x004fe400078e000c */
[----:B------:R-:W0:Y:S02]  /*0530*/  LDC.64 R12, c[0x0][0x380] ;  /* 0x0000e000ff0c7b82 */ /* 0x000e240000000a00 */
[----:B---3--:R-:W-:-:S06]  /*0540*/  @!P0 FADD R17, R8, R5 ;  /* 0x0000000508118221 */ /* 0x008fcc0000000000 */
[----:B------:R-:W1:Y:S01]  /*0550*/  @!P1 LDC.64 R4, c[0x0][0x390] ;  /* 0x0000e400ff049b82 */ /* 0x000e620000000a00 */
[----:B------:R0:W-:Y:S04]  /*0560*/  @!P0 STG.E desc[UR6][R6.64], R17 ;  /* 0x0000001106008986 */ /* 0x0001e8000c101906 */
[----:B------:R-:W2:Y:S03]  /*0570*/  @!P1 LDG.E R10, desc[UR6][R10.64] ;  /* 0x000000060a0a9981 */ /* 0x000ea6000c1e1900 */
[----:B------:R-:W3:Y:S01]  /*0580*/  LDC.64 R8, c[0x0][0x388] ;  /* 0x0000e200ff087b82 */ /* 0x000ee20000000a00 */
[----:B------:R-:W2:Y:S01]  /*0590*/  @!P1 LDG.E R3, desc[UR6][R2.64] ;  /* 0x0000000602039981 */ /* 0x000ea2000c1e1900 */
[----:B------:R-:W-:-:S04]  /*05a0*/  IADD3 R19, PT, PT, R0, 0x600, RZ ;  /* 0x0000060000137810 */ /* 0x000fc80007ffe0ff */
[----:B------:R-:W-:Y:S01]  /*05b0*/  ISETP.GT.U32.AND P0, PT, R19, 0xfffff, PT ;  /* 0x000fffff1300780c */ /* 0x000fe20003f04070 */
[----:B-1----:R-:W-:-:S12]  /*05c0*/  @!P1 IMAD.WIDE.U32 R4, R21, 0x4, R4 ;  /* 0x0000000415049825 */ /* 0x002fd800078e0004 */
[----:B0-----:R-:W-:-:S04]  /*05d0*/  @!P0 IMAD.WIDE.U32 R6, R19, 0x4, R12 ;  /* 0x0000000413068825 */ /* 0x001fc800078e000c */
[----:B---3--:R-:W-:-:S04]  /*05e0*/  @!P0 IMAD.WIDE.U32 R8, R19, 0x4, R8 ;  /* 0x0000000413088825 */ /* 0x008fc800078e0008 */
[----:B--2---:R-:W-:Y:S02]  /*05f0*/  @!P1 FADD R15, R10, R3 ;  /* 0x000000030a0f9221 */ /* 0x004fe40000000000 */
[----:B------:R-:W0:Y:S03]  /*0600*/  @!P0 LDC.64 R2, c[0x0][0x390] ;  /* 0x0000e400ff028b82 */ /* 0x000e260000000a00 */
[----:B------:R1:W-:Y:S04]  /*0610*/  @!P1 STG.E desc[UR6][R4.64], R15 ;  /* 0x0000000f04009986 */ /* 0x0003e8000c101906 */
[----:B------:R-:W2:Y:S04]  /*0620*/  @!P0 LDG.E R8, desc[UR6][R8.64] ;  /* 0x0000000608088981 */ /* 0x000ea8000c1e1900 */
[----:B------:R-:W2:Y:S01]  /*0630*/  @!P0 LDG.E R7, desc[UR6][R6.64] ;  /* 0x0000000606078981 */ /* 0x000ea2000c1e1900 */
[----:B------:R-:W-:Y:S01]  /*0640*/  UIADD3 UR5, UPT, UPT, UR4, -0xe00, URZ ;  /* 0xfffff20004057890 */ /* 0x000fe2000fffe0ff */
[----:B0-----:R-:W-:-:S03]  /*0650*/  @!P0 IMAD.WIDE.U32 R2, R19, 0x4, R2 ;  /* 0x0000000413028825 */ /* 0x001fc600078e0002 */
[----:B------:R-:W-:Y:S01]  /*0660*/  UISETP.GE.U32.AND UP0, UPT, UR5, 0xff000, UPT ;  /* 0x000ff0000500788c */ /* 0x000fe2000bf06070 */
[----:B------:R-:W-:Y:S01]  /*0670*/  IADD3 R0, PT, PT, R0, 0x1000, RZ ;  /* 0x0000100000007810 */ /* 0x000fe20007ffe0ff */
[----:B------:R-:W-:Y:S01]  /*0680*/  UIADD3 UR4, UPT, UPT, UR4, 0x1000, URZ ;  /* 0x0000100004047890 */ /* 0x000fe2000fffe0ff */
[----:B--2---:R-:W-:-:S05]  /*0690*/  @!P0 FADD R11, R8, R7 ;  /* 0x00000007080b8221 */ /* 0x004fca0000000000 */
[----:B------:R1:W-:Y:S01]  /*06a0*/  @!P0 STG.E desc[UR6][R2.64], R11 ;  /* 0x0000000b02008986 */ /* 0x0003e2000c101906 */
[----:B------:R-:W-:Y:S05]  /*06b0*/  BRA.U !UP0, `(.L_x_8) ;  /* 0xfffffff908707547 */ /* 0x000fea000b83ffff */
[----:B------:R-:W-:Y:S05]  /*06c0*/  EXIT ;  /* 0x000000000000794d */ /* 0x000fea0003800000 */
.L_x_9:
        /* <DEDUP_REMOVED lines=11> */
.L_x_21:


//--------------------- .text._Z23vecAdd_gpu_kernel_256_1PfS_S_ --------------------------
	.section	.text._Z23vecAdd_gpu_kernel_256_1PfS_S_,"ax",@progbits
	.align	128
        .global         _Z23vecAdd_gpu_kernel_256_1PfS_S_
        .type           _Z23vecAdd_gpu_kernel_256_1PfS_S_,@function
        .size           _Z23vecAdd_gpu_kernel_256_1PfS_S_,(.L_x_22 - _Z23vecAdd_gpu_kernel_256_1PfS_S_)
        .other          _Z23vecAdd_gpu_kernel_256_1PfS_S_,@"STO_CUDA_ENTRY STV_DEFAULT"
_Z23vecAdd_gpu_kernel_256_1PfS_S_:
.text._Z23vecAdd_gpu_kernel_256_1PfS_S_:
        /* <DEDUP_REMOVED lines=8> */
.L_x_10:
        /* <DEDUP_REMOVED lines=101> */
.L_x_11:
        /* <DEDUP_REMOVED lines=11> */
.L_x_22:


//--------------------- .text._Z21vecAdd_gpu_kernel_n_mPfS_S_ --------------------------
	.section	.text._Z21vecAdd_gpu_kernel_n_mPfS_S_,"ax",@progbits
	.align	128
        .global         _Z21vecAdd_gpu_kernel_n_mPfS_S_
        .type           _Z21vecAdd_gpu_kernel_n_mPfS_S_,@function
        .size           _Z21vecAdd_gpu_kernel_n_mPfS_S_,(.L_x_23 - _Z21vecAdd_gpu_kernel_n_mPfS_S_)
        .other          _Z21vecAdd_gpu_kernel_n_mPfS_S_,@"STO_CUDA_ENTRY STV_DEFAULT"
_Z21vecAdd_gpu_kernel_n_mPfS_S_:
.text._Z21vecAdd_gpu_kernel_n_mPfS_S_:
[----:B------:R-:W-:Y:S01]  /*0000*/  LDC R1, c[0x0][0x37c] ;  /* 0x0000df00ff017b82 */ /* 0x000fe20000000800 */
[----:B------:R-:W0:Y:S07]  /*0010*/  S2R R0, SR_CTAID.X ;  /* 0x0000000000007919 */ /* 0x000e2e0000002500 */
[----:B------:R-:W1:Y:S01]  /*0020*/  LDC.64 R12, c[0x0][0x390] ;  /* 0x0000e400ff0c7b82 */ /* 0x000e620000000a00 */
[----:B------:R-:W2:Y:S01]  /*0030*/  LDCU UR4, c[0x0][0x360] ;  /* 0x00006c00ff0477ac */ /* 0x000ea20008000800 */
[----:B------:R-:W0:Y:S01]  /*0040*/  S2R R3, SR_TID.X ;  /* 0x0000000000037919 */ /* 0x000e220000002100 */
[----:B------:R-:W2:Y:S05]  /*0050*/  LDCU UR5, c[0x0][0x370] ;  /* 0x00006e00ff0577ac */ /* 0x000eaa0008000800 */
[----:B------:R-:W3:Y:S01]  /*0060*/  LDC.64 R10, c[0x0][0x380] ;  /* 0x0000e000ff0a7b82 */ /* 0x000ee20000000a00 */
[----:B------:R-:W4:Y:S07]  /*0070*/  LDCU.64 UR6, c[0x0][0x358] ;  /* 0x00006b00ff0677ac */ /* 0x000f2e0008000a00 */
[----:B------:R-:W1:Y:S01]  /*0080*/  LDC.64 R8, c[0x0][0x388] ;  /* 0x0000e200ff087b82 */ /* 0x000e620000000a00 */
[----:B--2---:R-:W-:-:S02]  /*0090*/  UIMAD UR5, UR4, UR5, URZ ;  /* 0x00000005040572a4 */ /* 0x004fc4000f8e02ff */
[----:B0-----:R-:W-:Y:S01]  /*00a0*/  IMAD R0, R0, UR4, R3 ;  /* 0x0000000400007c24 */ /* 0x001fe2000f8e0203 */
[----:B----4-:R-:W-:-:S09]  /*00b0*/  UMOV UR4, URZ ;  /* 0x000000ff00047c82 */ /* 0x010fd20008000000 */
.L_x_14:
[----:B0-----:R-:W-:Y:S01]  /*00c0*/  IADD3 R7, PT, PT, R0, UR4, RZ ;  /* 0x0000000400077c10 */ /* 0x001fe2000fffe0ff */
[----:B------:R-:W-:Y:S01]  /*00d0*/  UIADD3 UR4, UPT, UPT, UR5, UR4, URZ ;  /* 0x0000000405047290 */ /* 0x000fe2000fffe0ff */
[----:B------:R-:W-:Y:S02]  /*00e0*/  BSSY.RECONVERGENT B0, `(.L_x_12) ;  /* 0x000000b000007945 */ /* 0x000fe40003800200 */
[----:B------:R-:W-:Y:S01]  /*00f0*/  ISETP.GT.AND P0, PT, R7, 0xfffff, PT ;  /* 0x000fffff0700780c */ /* 0x000fe20003f04270 */
[----:B------:R-:W-:-:S12]  /*0100*/  UISETP.GE.AND UP0, UPT, UR4, 0x100000, UPT ;  /* 0x001000000400788c */ /* 0x000fd8000bf06270 */
[----:B------:R-:W-:Y:S05]  /*0110*/  @P0 BRA `(.L_x_13) ;  /* 0x00000000001c0947 */ /* 0x000fea0003800000 */
[----:B-1----:R-:W-:-:S04]  /*0120*/  IMAD.WIDE R2, R7, 0x4, R8 ;  /* 0x0000000407027825 */ /* 0x002fc800078e0208 */
[C---:B---3--:R-:W-:Y:S02]  /*0130*/  IMAD.WIDE R4, R7.reuse, 0x4, R10 ;  /* 0x0000000407047825 */ /* 0x048fe400078e020a */
[----:B------:R-:W2:Y:S04]  /*0140*/  LDG.E R2, desc[UR6][R2.64] ;  /* 0x0000000602027981 */ /* 0x000ea8000c1e1900 */
[----:B------:R-:W2:Y:S01]  /*0150*/  LDG.E R5, desc[UR6][R4.64] ;  /* 0x0000000604057981 */ /* 0x000ea2000c1e1900 */
[----:B------:R-:W-:-:S04]  /*0160*/  IMAD.WIDE R6, R7, 0x4, R12 ;  /* 0x0000000407067825 */ /* 0x000fc800078e020c */
[----:B--2---:R-:W-:-:S05]  /*0170*/  FADD R15, R2, R5 ;  /* 0x00000005020f7221 */ /* 0x004fca0000000000 */
[----:B------:R0:W-:Y:S02]  /*0180*/  STG.E desc[UR6][R6.64], R15 ;  /* 0x0000000f06007986 */ /* 0x0001e4000c101906 */
.L_x_13:
[----:B------:R-:W-:Y:S05]  /*0190*/  BSYNC.RECONVERGENT B0 ;  /* 0x0000000000007941 */ /* 0x000fea0003800200 */
.L_x_12:
[----:B------:R-:W-:Y:S05]  /*01a0*/  BRA.U !UP0, `(.L_x_14) ;  /* 0xfffffffd08c47547 */ /* 0x000fea000b83ffff */
[----:B------:R-:W-:Y:S05]  /*01b0*/  EXIT ;  /* 0x000000000000794d */ /* 0x000fea0003800000 */
.L_x_15:
        /* <DEDUP_REMOVED lines=12> */
.L_x_23:


//--------------------- .text._Z24vecAdd_gpu_kernel_betterPfS_S_ --------------------------
	.section	.text._Z24vecAdd_gpu_kernel_betterPfS_S_,"ax",@progbits
	.align	128
        .global         _Z24vecAdd_gpu_kernel_betterPfS_S_
        .type           _Z24vecAdd_gpu_kernel_betterPfS_S_,@function
        .size           _Z24vecAdd_gpu_kernel_betterPfS_S_,(.L_x_24 - _Z24vecAdd_gpu_kernel_betterPfS_S_)
        .other          _Z24vecAdd_gpu_kernel_betterPfS_S_,@"STO_CUDA_ENTRY STV_DEFAULT"
_Z24vecAdd_gpu_kernel_betterPfS_S_:
.text._Z24vecAdd_gpu_kernel_betterPfS_S_:
[----:B------:R-:W-:Y:S01]  /*0000*/  LDC R1, c[0x0][0x37c] ;  /* 0x0000df00ff017b82 */ /* 0x000fe20000000800 */
[----:B------:R-:W0:Y:S01]  /*0010*/  S2R R9, SR_CTAID.X ;  /* 0x0000000000097919 */ /* 0x000e220000002500 */
[----:B------:R-:W0:Y:S01]  /*0020*/  LDCU UR4, c[0x0][0x360] ;  /* 0x00006c00ff0477ac */ /* 0x000e220008000800 */
[----:B------:R-:W0:Y:S02]  /*0030*/  S2R R0, SR_TID.X ;  /* 0x0000000000007919 */ /* 0x000e240000002100 */
[----:B0-----:R-:W-:-:S05]  /*0040*/  IMAD R9, R9, UR4, R0 ;  /* 0x0000000409097c24 */ /* 0x001fca000f8e0200 */
[----:B------:R-:W-:-:S13]  /*0050*/  ISETP.GT.AND P0, PT, R9, 0xfffff, PT ;  /* 0x000fffff0900780c */ /* 0x000fda0003f04270 */
[----:B------:R-:W-:Y:S05]  /*0060*/  @P0 EXIT ;  /* 0x000000000000094d */ /* 0x000fea0003800000 */
[----:B------:R-:W0:Y:S01]  /*0070*/  LDC.64 R2, c[0x0][0x388] ;  /* 0x0000e200ff027b82 */ /* 0x000e220000000a00 */
[----:B------:R-:W1:Y:S07]  /*0080*/  LDCU.64 UR4, c[0x0][0x358] ;  /* 0x00006b00ff0477ac */ /* 0x000e6e0008000a00 */
[----:B------:R-:W2:Y:S08]  /*0090*/  LDC.64 R4, c[0x0][0x380] ;  /* 0x0000e000ff047b82 */ /* 0x000eb00000000a00 */
[----:B------:R-:W3:Y:S01]  /*00a0*/  LDC.64 R6, c[0x0][0x390] ;  /* 0x0000e400ff067b82 */ /* 0x000ee20000000a00 */
[----:B0-----:R-:W-:-:S06]  /*00b0*/  IMAD.WIDE R2, R9, 0x4, R2 ;  /* 0x0000000409027825 */ /* 0x001fcc00078e0202 */
[----:B-1----:R-:W4:Y:S01]  /*00c0*/  LDG.E R2, desc[UR4][R2.64] ;  /* 0x0000000402027981 */ /* 0x002f22000c1e1900 */
[----:B--2---:R-:W-:-:S06]  /*00d0*/  IMAD.WIDE R4, R9, 0x4, R4 ;  /* 0x0000000409047825 */ /* 0x004fcc00078e0204 */
[----:B------:R-:W4:Y:S01]  /*00e0*/  LDG.E R5, desc[UR4][R4.64] ;  /* 0x0000000404057981 */ /* 0x000f22000c1e1900 */
[----:B---3--:R-:W-:-:S04]  /*00f0*/  IMAD.WIDE R6, R9, 0x4, R6 ;  /* 0x0000000409067825 */ /* 0x008fc800078e0206 */
[----:B----4-:R-:W-:-:S05]  /*0100*/  FADD R9, R2, R5 ;  /* 0x0000000502097221 */ /* 0x010fca0000000000 */
[----:B------:R-:W-:Y:S01]  /*0110*/  STG.E desc[UR4][R6.64], R9 ;  /* 0x0000000906007986 */ /* 0x000fe2000c101904 */
[----:B------:R-:W-:Y:S05]  /*0120*/  EXIT ;  /* 0x000000000000794d */ /* 0x000fea0003800000 */
.L_x_16:
        /* <DEDUP_REMOVED lines=13> */
.L_x_24:


//--------------------- .nv.shared.reserved.0     --------------------------
	.section	.nv.shared.reserved.0,"aw",@nobits
	.weak		__nv_reservedSMEM_offset_0_alias
	.size		__nv_reservedSMEM_offset_0_alias, 0, 64
	.other		__nv_reservedSMEM_offset_0_alias,@"STO_CUDA_RESERVED_SHARED STV_DEFAULT"
__nv_reservedSMEM_offset_0_alias:
	.zero		0
	.zero		64


//--------------------- .nv.constant0._Z24vecAdd_gpu_kernel_1_4096PfS_S_ --------------------------
	.section	.nv.constant0._Z24vecAdd_gpu_kernel_1_4096PfS_S_,"a",@progbits
	.sectionflags	@""
	.align	4
.nv.constant0._Z24vecAdd_gpu_kernel_1_4096PfS_S_:
	.zero		920


//--------------------- .nv.constant0._Z23vecAdd_gpu_kernel_1_256PfS_S_ --------------------------
	.section	.nv.constant0._Z23vecAdd_gpu_kernel_1_256PfS_S_,"a",@progbits
	.sectionflags	@""
	.align	4
.nv.constant0._Z23vecAdd_gpu_kernel_1_256PfS_S_:
	.zero		920


//--------------------- .nv.constant0._Z21vecAdd_gpu_kernel_1_2PfS_S_ --------------------------
	.section	.nv.constant0._Z21vecAdd_gpu_kernel_1_2PfS_S_,"a",@progbits
	.sectionflags	@""
	.align	4
.nv.constant0._Z21vecAdd_gpu_kernel_1_2PfS_S_:
	.zero		920


//--------------------- .nv.constant0._Z21vecAdd_gpu_kernel_1_1PfS_S_ --------------------------
	.section	.nv.constant0._Z21vecAdd_gpu_kernel_1_1PfS_S_,"a",@progbits
	.sectionflags	@""
	.align	4
.nv.constant0._Z21vecAdd_gpu_kernel_1_1PfS_S_:
	.zero		920


//--------------------- .nv.constant0._Z23vecAdd_gpu_kernel_256_2PfS_S_ --------------------------
	.section	.nv.constant0._Z23vecAdd_gpu_kernel_256_2PfS_S_,"a",@progbits
	.sectionflags	@""
	.align	4
.nv.constant0._Z23vecAdd_gpu_kernel_256_2PfS_S_:
	.zero		920


//--------------------- .nv.constant0._Z23vecAdd_gpu_kernel_256_1PfS_S_ --------------------------
	.section	.nv.constant0._Z23vecAdd_gpu_kernel_256_1PfS_S_,"a",@progbits
	.sectionflags	@""
	.align	4
.nv.constant0._Z23vecAdd_gpu_kernel_256_1PfS_S_:
	.zero		920


//--------------------- .nv.constant0._Z21vecAdd_gpu_kernel_n_mPfS_S_ --------------------------
	.section	.nv.constant0._Z21vecAdd_gpu_kernel_n_mPfS_S_,"a",@progbits
	.sectionflags	@""
	.align	4
.nv.constant0._Z21vecAdd_gpu_kernel_n_mPfS_S_:
	.zero		920


//--------------------- .nv.constant0._Z24vecAdd_gpu_kernel_betterPfS_S_ --------------------------
	.section	.nv.constant0._Z24vecAdd_gpu_kernel_betterPfS_S_,"a",@progbits
	.sectionflags	@""
	.align	4
.nv.constant0._Z24vecAdd_gpu_kernel_betterPfS_S_:
	.zero		920


//--------------------- SYMBOLS --------------------------

	.type		.nv.reservedSmem.offset0,@object
	.size		.nv.reservedSmem.offset0,0x4
